	.target	sm_100a

	.elftype	@"ET_EXEC"


//--------------------- .note.nv.tkinfo           --------------------------
	.section	.note.nv.tkinfo,"",@"SHT_NOTE"
	.sectionflags	@"SHF_NOTE_NV_TKINFO"
	.tkinfo
        /*0018*/ 	.word	0x00000002
        /*0030*/ 	.string	""
        /*0030*/ 	.string	"ptxas"
        /*0030*/ 	.string	"Cuda compilation tools, release 13.0, V13.0.88"
        /*0030*/ 	.string	"Build cuda_13.0.r13.0/compiler.36424714_0"
        /*0030*/ 	.string	"-arch sm_100a -m 64 "



//--------------------- .note.nv.cuinfo           --------------------------
	.section	.note.nv.cuinfo,"",@"SHT_NOTE"
	.sectionflags	@"SHF_NOTE_NV_CUINFO"
        /*0018*/ 	.short	0x0002
        /*001a*/ 	.short	0x0064
        /*001c*/ 	.short	0x0082
	.zero		2


//--------------------- .nv.info                  --------------------------
	.section	.nv.info,"",@"SHT_CUDA_INFO"
	.align	4


	//----- nvinfo : EIATTR_REGCOUNT
	.align		4
        /*0000*/ 	.byte	0x04, 0x2f
        /*0002*/ 	.short	(.L_19 - .L_18)
	.align		4
.L_18:
        /*0004*/ 	.word	index@(_ZN7cutlass13device_kernelINS_4gemm6kernel13GemmUniversalIN4cute5tupleIJiiiiEEENS1_10collective13CollectiveMmaINS1_35MainloopSm100TmaUmmaWarpSpecializedILi5ELi2ELi4ENS5_IJNS4_1CILi2EEESB_NSA_ILi1EEEEEEEENS5_IJNSA_ILi128EEESF_SF_EEENS_12float_e4m3_tENS5_IJlSC_lEEESH_SI_NS4_8TiledMMAINS4_8MMA_AtomIJNS4_10MMA_TraitsINS4_25SM100_MMA_F8F6F4_2x1SM_SSEJSH_SH_fSF_SF_NS4_17integral_constantINS4_4UMMA5MajorELSP_0EEESQ_NSN_INSO_7ScaleInELSR_0EEESS_EEEEEENS4_6LayoutINS5_IJSC_SC_SC_EEENS5_IJNSA_ILi0EEESX_SX_EEEEENS5_IJNS4_10UnderscoreES10_S10_EEEEENS4_28SM100_TMA_2SM_LOAD_MULTICASTENS4_14ComposedLayoutINS4_7SwizzleILi3ELi4ELi3EEENS4_18smem_ptr_flag_bitsILi8EEENSV_INS5_IJNSA_ILi8EEESF_EEENS5_IJSF_SC_EEEEEEEvNS4_8identityENS4_18SM100_TMA_2SM_LOADES1D_vS1E_EENS_8epilogue10collective18CollectiveEpilogueINS1H_23Sm100TmaWarpSpecializedILi2ELi2ELi32ELb0ELb0EEEJNS5_IJNSA_ILi64EEESF_SF_EEENS5_IJNSV_IS1M_SC_EENSV_INS5_IJNSA_ILi32EEESB_EEENS5_IJSC_S1M_EEEEEEEESH_SI_SH_SI_NS1H_6fusion15FusionCallbacksIS1L_NS1U_17LinearCombinationISH_fSH_fLNS_15FloatRoundStyleE2EEES1N_S1T_JEEENS4_5SM1004TMEM4LOAD26SM100_TMEM_LOAD_32dp32b32xENS4_13SM90_TMA_LOADENS14_INS15_ILi1ELi4ELi3EEES18_NSV_INS5_IJS19_S1P_EEENS5_IJS1P_SC_EEEEEEENS4_39AutoVectorizingCopyWithAssumedAlignmentILi128EEENS4_14SM90_TMA_STOREES29_S2B_S2B_EEEvvEEEEvNT_6ParamsE)
        /*0008*/ 	.word	0x00000072


	//----- nvinfo : EIATTR_FRAME_SIZE
	.align		4
.L_19:
        /*000c*/ 	.byte	0x04, 0x11
        /*000e*/ 	.short	(.L_21 - .L_20)
	.align		4
.L_20:
        /*0010*/ 	.word	index@($__internal_2_$__cuda_sm10x_tcgen05_guardrail_trap_unallocated_columns_being_dealloced)
        /*0014*/ 	.word	0x00000000


	//----- nvinfo : EIATTR_FRAME_SIZE
	.align		4
.L_21:
        /*0018*/ 	.byte	0x04, 0x11
        /*001a*/ 	.short	(.L_23 - .L_22)
	.align		4
.L_22:
        /*001c*/ 	.word	index@($__internal_1_$__cuda_sm10x_tcgen05_guardrail_trap_phase_invalid_during_alloc)
        /*0020*/ 	.word	0x00000000


	//----- nvinfo : EIATTR_FRAME_SIZE
	.align		4
.L_23:
        /*0024*/ 	.byte	0x04, 0x11
        /*0026*/ 	.short	(.L_25 - .L_24)
	.align		4
.L_24:
        /*0028*/ 	.word	index@($__internal_0_$__cuda_sm10x_tcgen05_guardrail_trap_col_being_dealloced_not_returned_by_alloc)
        /*002c*/ 	.word	0x00000000


	//----- nvinfo : EIATTR_FRAME_SIZE
	.align		4
.L_25:
        /*0030*/ 	.byte	0x04, 0x11
        /*0032*/ 	.short	(.L_27 - .L_26)
	.align		4
.L_26:
        /*0034*/ 	.word	index@(_ZN7cutlass13device_kernelINS_4gemm6kernel13GemmUniversalIN4cute5tupleIJiiiiEEENS1_10collective13CollectiveMmaINS1_35MainloopSm100TmaUmmaWarpSpecializedILi5ELi2ELi4ENS5_IJNS4_1CILi2EEESB_NSA_ILi1EEEEEEEENS5_IJNSA_ILi128EEESF_SF_EEENS_12float_e4m3_tENS5_IJlSC_lEEESH_SI_NS4_8TiledMMAINS4_8MMA_AtomIJNS4_10MMA_TraitsINS4_25SM100_MMA_F8F6F4_2x1SM_SSEJSH_SH_fSF_SF_NS4_17integral_constantINS4_4UMMA5MajorELSP_0EEESQ_NSN_INSO_7ScaleInELSR_0EEESS_EEEEEENS4_6LayoutINS5_IJSC_SC_SC_EEENS5_IJNSA_ILi0EEESX_SX_EEEEENS5_IJNS4_10UnderscoreES10_S10_EEEEENS4_28SM100_TMA_2SM_LOAD_MULTICASTENS4_14ComposedLayoutINS4_7SwizzleILi3ELi4ELi3EEENS4_18smem_ptr_flag_bitsILi8EEENSV_INS5_IJNSA_ILi8EEESF_EEENS5_IJSF_SC_EEEEEEEvNS4_8identityENS4_18SM100_TMA_2SM_LOADES1D_vS1E_EENS_8epilogue10collective18CollectiveEpilogueINS1H_23Sm100TmaWarpSpecializedILi2ELi2ELi32ELb0ELb0EEEJNS5_IJNSA_ILi64EEESF_SF_EEENS5_IJNSV_IS1M_SC_EENSV_INS5_IJNSA_ILi32EEESB_EEENS5_IJSC_S1M_EEEEEEEESH_SI_SH_SI_NS1H_6fusion15FusionCallbacksIS1L_NS1U_17LinearCombinationISH_fSH_fLNS_15FloatRoundStyleE2EEES1N_S1T_JEEENS4_5SM1004TMEM4LOAD26SM100_TMEM_LOAD_32dp32b32xENS4_13SM90_TMA_LOADENS14_INS15_ILi1ELi4ELi3EEES18_NSV_INS5_IJS19_S1P_EEENS5_IJS1P_SC_EEEEEEENS4_39AutoVectorizingCopyWithAssumedAlignmentILi128EEENS4_14SM90_TMA_STOREES29_S2B_S2B_EEEvvEEEEvNT_6ParamsE)
        /*0038*/ 	.word	0x00000000


	//----- nvinfo : EIATTR_MIN_STACK_SIZE
	.align		4
.L_27:
        /*003c*/ 	.byte	0x04, 0x12
        /*003e*/ 	.short	(.L_29 - .L_28)
	.align		4
.L_28:
        /*0040*/ 	.word	index@(_ZN7cutlass13device_kernelINS_4gemm6kernel13GemmUniversalIN4cute5tupleIJiiiiEEENS1_10collective13CollectiveMmaINS1_35MainloopSm100TmaUmmaWarpSpecializedILi5ELi2ELi4ENS5_IJNS4_1CILi2EEESB_NSA_ILi1EEEEEEEENS5_IJNSA_ILi128EEESF_SF_EEENS_12float_e4m3_tENS5_IJlSC_lEEESH_SI_NS4_8TiledMMAINS4_8MMA_AtomIJNS4_10MMA_TraitsINS4_25SM100_MMA_F8F6F4_2x1SM_SSEJSH_SH_fSF_SF_NS4_17integral_constantINS4_4UMMA5MajorELSP_0EEESQ_NSN_INSO_7ScaleInELSR_0EEESS_EEEEEENS4_6LayoutINS5_IJSC_SC_SC_EEENS5_IJNSA_ILi0EEESX_SX_EEEEENS5_IJNS4_10UnderscoreES10_S10_EEEEENS4_28SM100_TMA_2SM_LOAD_MULTICASTENS4_14ComposedLayoutINS4_7SwizzleILi3ELi4ELi3EEENS4_18smem_ptr_flag_bitsILi8EEENSV_INS5_IJNSA_ILi8EEESF_EEENS5_IJSF_SC_EEEEEEEvNS4_8identityENS4_18SM100_TMA_2SM_LOADES1D_vS1E_EENS_8epilogue10collective18CollectiveEpilogueINS1H_23Sm100TmaWarpSpecializedILi2ELi2ELi32ELb0ELb0EEEJNS5_IJNSA_ILi64EEESF_SF_EEENS5_IJNSV_IS1M_SC_EENSV_INS5_IJNSA_ILi32EEESB_EEENS5_IJSC_S1M_EEEEEEEESH_SI_SH_SI_NS1H_6fusion15FusionCallbacksIS1L_NS1U_17LinearCombinationISH_fSH_fLNS_15FloatRoundStyleE2EEES1N_S1T_JEEENS4_5SM1004TMEM4LOAD26SM100_TMEM_LOAD_32dp32b32xENS4_13SM90_TMA_LOADENS14_INS15_ILi1ELi4ELi3EEES18_NSV_INS5_IJS19_S1P_EEENS5_IJS1P_SC_EEEEEEENS4_39AutoVectorizingCopyWithAssumedAlignmentILi128EEENS4_14SM90_TMA_STOREES29_S2B_S2B_EEEvvEEEEvNT_6ParamsE)
        /*0044*/ 	.word	0x00000000
.L_29:


//--------------------- .nv.compat                --------------------------
	.section	.nv.compat,"",@"SHT_CUDA_COMPAT_INFO"
	.align	4
        /*0000*/ 	.byte	0x02, 0x09, 0x01, 0x00, 0x02, 0x02, 0x02, 0x00, 0x02, 0x05, 0x05, 0x00, 0x03, 0x07, 0x01, 0x01
        /*0010*/ 	.byte	0x02, 0x03, 0x01, 0x00, 0x02, 0x06, 0x01, 0x00, 0x04, 0x0b, 0x08, 0x00, 0x09, 0x00, 0x00, 0x00
        /*0020*/ 	.byte	0x00, 0x00, 0x00, 0x00


//--------------------- .nv.info._ZN7cutlass13device_kernelINS_4gemm6kernel13GemmUniversalIN4cute5tupleIJiiiiEEENS1_10collective13CollectiveMmaINS1_35MainloopSm100TmaUmmaWarpSpecializedILi5ELi2ELi4ENS5_IJNS4_1CILi2EEESB_NSA_ILi1EEEEEEEENS5_IJNSA_ILi128EEESF_SF_EEENS_12float_e4m3_tENS5_IJlSC_lEEESH_SI_NS4_8TiledMMAINS4_8MMA_AtomIJNS4_10MMA_TraitsINS4_25SM100_MMA_F8F6F4_2x1SM_SSEJSH_SH_fSF_SF_NS4_17integral_constantINS4_4UMMA5MajorELSP_0EEESQ_NSN_INSO_7ScaleInELSR_0EEESS_EEEEEENS4_6LayoutINS5_IJSC_SC_SC_EEENS5_IJNSA_ILi0EEESX_SX_EEEEENS5_IJNS4_10UnderscoreES10_S10_EEEEENS4_28SM100_TMA_2SM_LOAD_MULTICASTENS4_14ComposedLayoutINS4_7SwizzleILi3ELi4ELi3EEENS4_18smem_ptr_flag_bitsILi8EEENSV_INS5_IJNSA_ILi8EEESF_EEENS5_IJSF_SC_EEEEEEEvNS4_8identityENS4_18SM100_TMA_2SM_LOADES1D_vS1E_EENS_8epilogue10collective18CollectiveEpilogueINS1H_23Sm100TmaWarpSpecializedILi2ELi2ELi32ELb0ELb0EEEJNS5_IJNSA_ILi64EEESF_SF_EEENS5_IJNSV_IS1M_SC_EENSV_INS5_IJNSA_ILi32EEESB_EEENS5_IJSC_S1M_EEEEEEEESH_SI_SH_SI_NS1H_6fusion15FusionCallbacksIS1L_NS1U_17LinearCombinationISH_fSH_fLNS_15FloatRoundStyleE2EEES1N_S1T_JEEENS4_5SM1004TMEM4LOAD26SM100_TMEM_LOAD_32dp32b32xENS4_13SM90_TMA_LOADENS14_INS15_ILi1ELi4ELi3EEES18_NSV_INS5_IJS19_S1P_EEENS5_IJS1P_SC_EEEEEEENS4_39AutoVectorizingCopyWithAssumedAlignmentILi128EEENS4_14SM90_TMA_STOREES29_S2B_S2B_EEEvvEEEEvNT_6ParamsE --------------------------
	.section	.nv.info._ZN7cutlass13device_kernelINS_4gemm6kernel13GemmUniversalIN4cute5tupleIJiiiiEEENS1_10collective13CollectiveMmaINS1_35MainloopSm100TmaUmmaWarpSpecializedILi5ELi2ELi4ENS5_IJNS4_1CILi2EEESB_NSA_ILi1EEEEEEEENS5_IJNSA_ILi128EEESF_SF_EEENS_12float_e4m3_tENS5_IJlSC_lEEESH_SI_NS4_8TiledMMAINS4_8MMA_AtomIJNS4_10MMA_TraitsINS4_25SM100_MMA_F8F6F4_2x1SM_SSEJSH_SH_fSF_SF_NS4_17integral_constantINS4_4UMMA5MajorELSP_0EEESQ_NSN_INSO_7ScaleInELSR_0EEESS_EEEEEENS4_6LayoutINS5_IJSC_SC_SC_EEENS5_IJNSA_ILi0EEESX_SX_EEEEENS5_IJNS4_10UnderscoreES10_S10_EEEEENS4_28SM100_TMA_2SM_LOAD_MULTICASTENS4_14ComposedLayoutINS4_7SwizzleILi3ELi4ELi3EEENS4_18smem_ptr_flag_bitsILi8EEENSV_INS5_IJNSA_ILi8EEESF_EEENS5_IJSF_SC_EEEEEEEvNS4_8identityENS4_18SM100_TMA_2SM_LOADES1D_vS1E_EENS_8epilogue10collective18CollectiveEpilogueINS1H_23Sm100TmaWarpSpecializedILi2ELi2ELi32ELb0ELb0EEEJNS5_IJNSA_ILi64EEESF_SF_EEENS5_IJNSV_IS1M_SC_EENSV_INS5_IJNSA_ILi32EEESB_EEENS5_IJSC_S1M_EEEEEEEESH_SI_SH_SI_NS1H_6fusion15FusionCallbacksIS1L_NS1U_17LinearCombinationISH_fSH_fLNS_15FloatRoundStyleE2EEES1N_S1T_JEEENS4_5SM1004TMEM4LOAD26SM100_TMEM_LOAD_32dp32b32xENS4_13SM90_TMA_LOADENS14_INS15_ILi1ELi4ELi3EEES18_NSV_INS5_IJS19_S1P_EEENS5_IJS1P_SC_EEEEEEENS4_39AutoVectorizingCopyWithAssumedAlignmentILi128EEENS4_14SM90_TMA_STOREES29_S2B_S2B_EEEvvEEEEvNT_6ParamsE,"",@"SHT_CUDA_INFO"
	.sectionflags	@""
	.align	4


	//----- nvinfo : EIATTR_CUDA_API_VERSION
	.align		4
        /*0000*/ 	.byte	0x04, 0x37
        /*0002*/ 	.short	(.L_31 - .L_30)
.L_30:
        /*0004*/ 	.word	0x00000082


	//----- nvinfo : EIATTR_KPARAM_INFO
	.align		4
.L_31:
        /*0008*/ 	.byte	0x04, 0x17
        /*000a*/ 	.short	(.L_33 - .L_32)
.L_32:
        /*000c*/ 	.word	0x00000000
        /*0010*/ 	.short	0x0000
        /*0012*/ 	.short	0x0000
        /*0014*/ 	.byte	0x00, 0xf0, 0x01, 0x20


	//----- nvinfo : EIATTR_AT_ENTRY_FRAGMENTS
	.align		4
.L_33:
        /*0018*/ 	.byte	0x04, 0x4f
        /*001a*/ 	.short	(.L_35 - .L_34)


	//   ....[0]....
.L_34:
        /*001c*/ 	.word	0x00000007


	//----- nvinfo : EIATTR_RESERVED_SMEM_USED
	.align		4
.L_35:
        /*0020*/ 	.byte	0x01, 0x41
	.zero		2


	//----- nvinfo : EIATTR_SPARSE_MMA_MASK
	.align		4
        /*0024*/ 	.byte	0x03, 0x50
        /*0026*/ 	.short	0x0000


	//----- nvinfo : EIATTR_TCGEN05_2CTA_USED
	.align		4
        /*0028*/ 	.byte	0x01, 0x52
	.zero		2


	//----- nvinfo : EIATTR_MAXREG_COUNT
	.align		4
        /*002c*/ 	.byte	0x03, 0x1b
        /*002e*/ 	.short	0x00ff


	//----- nvinfo : EIATTR_NUM_BARRIERS
	.align		4
        /*0030*/ 	.byte	0x02, 0x4c
        /*0032*/ 	.byte	0x07
	.zero		1


	//----- nvinfo : EIATTR_EXTERNS
	.align		4
        /*0034*/ 	.byte	0x04, 0x0f
        /*0036*/ 	.short	(.L_37 - .L_36)


	//   ....[0]....
	.align		4
.L_36:
        /*0038*/ 	.word	index@(__assertfail)


	//----- nvinfo : EIATTR_MERCURY_ISA_VERSION
	.align		4
.L_37:
        /*003c*/ 	.byte	0x03, 0x5f
        /*003e*/ 	.short	0x0101


	//----- nvinfo : EIATTR_INT_WARP_WIDE_INSTR_OFFSETS
	.align		4
        /*0040*/ 	.byte	0x04, 0x31
        /*0042*/ 	.short	(.L_39 - .L_38)


	//   ....[0]....
.L_38:
        /*0044*/ 	.word	0x00000d50


	//   ....[1]....
        /*0048*/ 	.word	0x00000df0


	//   ....[2]....
        /*004c*/ 	.word	0x00004320


	//   ....[3]....
        /*0050*/ 	.word	0x00004340


	//   ....[4]....
        /*0054*/ 	.word	0x00004370


	//   ....[5]....
        /*0058*/ 	.word	0x00004e90


	//   ....[6]....
        /*005c*/ 	.word	0x00004f30


	//   ....[7]....
        /*0060*/ 	.word	0x00004fe0


	//   ....[8]....
        /*0064*/ 	.word	0x00005080


	//   ....[9]....
        /*0068*/ 	.word	0x00005170


	//   ....[10]....
        /*006c*/ 	.word	0x00005240


	//----- nvinfo : EIATTR_COOP_GROUP_MASK_REGIDS
	.align		4
.L_39:
        /*0070*/ 	.byte	0x04, 0x29
        /*0072*/ 	.short	(.L_41 - .L_40)


	//   ....[0]....
.L_40:
        /*0074*/ 	.word	0xffffffff


	//   ....[1]....
        /*0078*/ 	.word	0xffffffff


	//   ....[2]....
        /*007c*/ 	.word	0xffffffff


	//   ....[3]....
        /*0080*/ 	.word	0xffffffff


	//   ....[4]....
        /*0084*/ 	.word	0xffffffff


	//   ....[5]....
        /*0088*/ 	.word	0xffffffff


	//   ....[6]....
        /*008c*/ 	.word	0xffffffff


	//   ....[7]....
        /*0090*/ 	.word	0xffffffff


	//   ....[8]....
        /*0094*/ 	.word	0xffffffff


	//   ....[9]....
        /*0098*/ 	.word	0xffffffff


	//   ....[10]....
        /*009c*/ 	.word	0xffffffff


	//   ....[11]....
        /*00a0*/ 	.word	0xffffffff


	//   ....[12]....
        /*00a4*/ 	.word	0xffffffff


	//   ....[13]....
        /*00a8*/ 	.word	0xffffffff


	//----- nvinfo : EIATTR_COOP_GROUP_INSTR_OFFSETS
	.align		4
.L_41:
        /*00ac*/ 	.byte	0x04, 0x28
        /*00ae*/ 	.short	(.L_43 - .L_42)


	//   ....[0]....
.L_42:
        /*00b0*/ 	.word	0x000000b0


	//   ....[1]....
        /*00b4*/ 	.word	0x00000520


	//   ....[2]....
        /*00b8*/ 	.word	0x00000700


	//   ....[3]....
        /*00bc*/ 	.word	0x00000850


	//   ....[4]....
        /*00c0*/ 	.word	0x00000940


	//   ....[5]....
        /*00c4*/ 	.word	0x00000aa0


	//   ....[6]....
        /*00c8*/ 	.word	0x00000c30


	//   ....[7]....
        /*00cc*/ 	.word	0x00000e70


	//   ....[8]....
        /*00d0*/ 	.word	0x000021c0


	//   ....[9]....
        /*00d4*/ 	.word	0x00003100


	//   ....[10]....
        /*00d8*/ 	.word	0x000035d0


	//   ....[11]....
        /*00dc*/ 	.word	0x00003600


	//   ....[12]....
        /*00e0*/ 	.word	0x00004220


	//   ....[13]....
        /*00e4*/ 	.word	0x00004430


	//----- nvinfo : EIATTR_VRC_CTA_INIT_COUNT
	.align		4
.L_43:
        /*00e8*/ 	.byte	0x02, 0x4a
        /*00ea*/ 	.byte	0x80
	.zero		1


	//----- nvinfo : EIATTR_SYSCALL_OFFSETS
	.align		4
        /*00ec*/ 	.byte	0x04, 0x46
        /*00ee*/ 	.short	(.L_45 - .L_44)


	//   ....[0]....
.L_44:
        /*00f0*/ 	.word	0x00005d50


	//   ....[1]....
        /*00f4*/ 	.word	0x00005e90


	//   ....[2]....
        /*00f8*/ 	.word	0x000066b0


	//   ....[3]....
        /*00fc*/ 	.word	0x000074a0


	//----- nvinfo : EIATTR_MBARRIER_INSTR_OFFSETS
	.align		4
.L_45:
        /*0100*/ 	.byte	0x04, 0x39
        /*0102*/ 	.short	(.L_47 - .L_46)


	//   ....[0]....
.L_46:
        /*0104*/ 	.word	0x00000650
        /*0108*/ 	.word	0x000000ff
        /*010c*/ 	.word	0x00000000
        /*0110*/ 	.short	0x0100
        /*0112*/ 	.byte	0x04
	.zero		1


	//   ....[1]....
        /*0114*/ 	.word	0x00000660
        /*0118*/ 	.word	0x000000ff
        /*011c*/ 	.word	0x00000028
        /*0120*/ 	.short	0x0100
        /*0122*/ 	.byte	0x04
	.zero		1


	//   ....[2]....
        /*0124*/ 	.word	0x00000670
        /*0128*/ 	.word	0x000000ff
        /*012c*/ 	.word	0x00000008
        /*0130*/ 	.short	0x0100
        /*0132*/ 	.byte	0x04
	.zero		1


	//   ....[3]....
        /*0134*/ 	.word	0x00000680
        /*0138*/ 	.word	0x000000ff
        /*013c*/ 	.word	0x00000030
        /*0140*/ 	.short	0x0100
        /*0142*/ 	.byte	0x04
	.zero		1


	//   ....[4]....
        /*0144*/ 	.word	0x00000690
        /*0148*/ 	.word	0x000000ff
        /*014c*/ 	.word	0x00000010
        /*0150*/ 	.short	0x0100
        /*0152*/ 	.byte	0x04
	.zero		1


	//   ....[5]....
        /*0154*/ 	.word	0x000006a0
        /*0158*/ 	.word	0x000000ff
        /*015c*/ 	.word	0x00000038
        /*0160*/ 	.short	0x0100
        /*0162*/ 	.byte	0x04
	.zero		1


	//   ....[6]....
        /*0164*/ 	.word	0x000006b0
        /*0168*/ 	.word	0x000000ff
        /*016c*/ 	.word	0x00000018
        /*0170*/ 	.short	0x0100
        /*0172*/ 	.byte	0x04
	.zero		1


	//   ....[7]....
        /*0174*/ 	.word	0x000006c0
        /*0178*/ 	.word	0x000000ff
        /*017c*/ 	.word	0x00000040
        /*0180*/ 	.short	0x0100
        /*0182*/ 	.byte	0x04
	.zero		1


	//   ....[8]....
        /*0184*/ 	.word	0x000006d0
        /*0188*/ 	.word	0x000000ff
        /*018c*/ 	.word	0x00000020
        /*0190*/ 	.short	0x0100
        /*0192*/ 	.byte	0x04
	.zero		1


	//   ....[9]....
        /*0194*/ 	.word	0x000006e0
        /*0198*/ 	.word	0x000000ff
        /*019c*/ 	.word	0x00000048
        /*01a0*/ 	.short	0x0100
        /*01a2*/ 	.byte	0x04
	.zero		1


	//   ....[10]....
        /*01a4*/ 	.word	0x00000800
        /*01a8*/ 	.word	0x000000ff
        /*01ac*/ 	.word	0x00000050
        /*01b0*/ 	.short	0x0100
        /*01b2*/ 	.byte	0x04
	.zero		1


	//   ....[11]....
        /*01b4*/ 	.word	0x00000810
        /*01b8*/ 	.word	0x000000ff
        /*01bc*/ 	.word	0x00000060
        /*01c0*/ 	.short	0x0100
        /*01c2*/ 	.byte	0x04
	.zero		1


	//   ....[12]....
        /*01c4*/ 	.word	0x00000820
        /*01c8*/ 	.word	0x000000ff
        /*01cc*/ 	.word	0x00000058
        /*01d0*/ 	.short	0x0100
        /*01d2*/ 	.byte	0x04
	.zero		1


	//   ....[13]....
        /*01d4*/ 	.word	0x00000830
        /*01d8*/ 	.word	0x000000ff
        /*01dc*/ 	.word	0x00000068
        /*01e0*/ 	.short	0x0100
        /*01e2*/ 	.byte	0x04
	.zero		1


	//   ....[14]....
        /*01e4*/ 	.word	0x00000910
        /*01e8*/ 	.word	0x000000ff
        /*01ec*/ 	.word	0x00000070
        /*01f0*/ 	.short	0x0100
        /*01f2*/ 	.byte	0x06
	.zero		1


	//   ....[15]....
        /*01f4*/ 	.word	0x00000920
        /*01f8*/ 	.word	0x000000ff
        /*01fc*/ 	.word	0x00000078
        /*0200*/ 	.short	0x0100
        /*0202*/ 	.byte	0x06
	.zero		1


	//   ....[16]....
        /*0204*/ 	.word	0x00000a50
        /*0208*/ 	.word	0x000000ff
        /*020c*/ 	.word	0x00000080
        /*0210*/ 	.short	0x0100
        /*0212*/ 	.byte	0x06
	.zero		1


	//   ....[17]....
        /*0214*/ 	.word	0x00000a60
        /*0218*/ 	.word	0x000000ff
        /*021c*/ 	.word	0x00000090
        /*0220*/ 	.short	0x0100
        /*0222*/ 	.byte	0x06
	.zero		1


	//   ....[18]....
        /*0224*/ 	.word	0x00000a70
        /*0228*/ 	.word	0x000000ff
        /*022c*/ 	.word	0x00000088
        /*0230*/ 	.short	0x0100
        /*0232*/ 	.byte	0x06
	.zero		1


	//   ....[19]....
        /*0234*/ 	.word	0x00000a80
        /*0238*/ 	.word	0x000000ff
        /*023c*/ 	.word	0x00000098
        /*0240*/ 	.short	0x0100
        /*0242*/ 	.byte	0x06
	.zero		1


	//   ....[20]....
        /*0244*/ 	.word	0x00000ba0
        /*0248*/ 	.word	0x000000ff
        /*024c*/ 	.word	0x000000a0
        /*0250*/ 	.short	0x0100
        /*0252*/ 	.byte	0x04
	.zero		1


	//   ....[21]....
        /*0254*/ 	.word	0x00000bb0
        /*0258*/ 	.word	0x000000ff
        /*025c*/ 	.word	0x000000c0
        /*0260*/ 	.short	0x0100
        /*0262*/ 	.byte	0x04
	.zero		1


	//   ....[22]....
        /*0264*/ 	.word	0x00000bc0
        /*0268*/ 	.word	0x000000ff
        /*026c*/ 	.word	0x000000a8
        /*0270*/ 	.short	0x0100
        /*0272*/ 	.byte	0x04
	.zero		1


	//   ....[23]....
        /*0274*/ 	.word	0x00000bd0
        /*0278*/ 	.word	0x000000ff
        /*027c*/ 	.word	0x000000c8
        /*0280*/ 	.short	0x0100
        /*0282*/ 	.byte	0x04
	.zero		1


	//   ....[24]....
        /*0284*/ 	.word	0x00000be0
        /*0288*/ 	.word	0x000000ff
        /*028c*/ 	.word	0x000000b0
        /*0290*/ 	.short	0x0100
        /*0292*/ 	.byte	0x04
	.zero		1


	//   ....[25]....
        /*0294*/ 	.word	0x00000bf0
        /*0298*/ 	.word	0x000000ff
        /*029c*/ 	.word	0x000000d0
        /*02a0*/ 	.short	0x0100
        /*02a2*/ 	.byte	0x04
	.zero		1


	//   ....[26]....
        /*02a4*/ 	.word	0x00000c00
        /*02a8*/ 	.word	0x000000ff
        /*02ac*/ 	.word	0x000000b8
        /*02b0*/ 	.short	0x0100
        /*02b2*/ 	.byte	0x04
	.zero		1


	//   ....[27]....
        /*02b4*/ 	.word	0x00000c10
        /*02b8*/ 	.word	0x000000ff
        /*02bc*/ 	.word	0x000000d8
        /*02c0*/ 	.short	0x0100
        /*02c2*/ 	.byte	0x04
	.zero		1


	//   ....[28]....
        /*02c4*/ 	.word	0x00000d00
        /*02c8*/ 	.word	0x000000ff
        /*02cc*/ 	.word	0x000000e0
        /*02d0*/ 	.short	0x0100
        /*02d2*/ 	.byte	0x04
	.zero		1


	//   ....[29]....
        /*02d4*/ 	.word	0x00000d10
        /*02d8*/ 	.word	0x000000ff
        /*02dc*/ 	.word	0x000000f0
        /*02e0*/ 	.short	0x0100
        /*02e2*/ 	.byte	0x04
	.zero		1


	//   ....[30]....
        /*02e4*/ 	.word	0x00000d20
        /*02e8*/ 	.word	0x000000ff
        /*02ec*/ 	.word	0x000000e8
        /*02f0*/ 	.short	0x0100
        /*02f2*/ 	.byte	0x04
	.zero		1


	//   ....[31]....
        /*02f4*/ 	.word	0x00000d30
        /*02f8*/ 	.word	0x000000ff
        /*02fc*/ 	.word	0x000000f8
        /*0300*/ 	.short	0x0100
        /*0302*/ 	.byte	0x04
	.zero		1


	//   ....[32]....
        /*0304*/ 	.word	0x00000e30
        /*0308*/ 	.word	0x000000ff
        /*030c*/ 	.word	0x00000100
        /*0310*/ 	.short	0x0100
        /*0312*/ 	.byte	0x06
	.zero		1


	//   ....[33]....
        /*0314*/ 	.word	0x000019e0
        /*0318*/ 	.word	0x00000003
        /*031c*/ 	.word	0x000000f0
        /*0320*/ 	.short	0x010a
        /*0322*/ 	.byte	0xff
	.zero		1


	//   ....[34]....
        /*0324*/ 	.word	0x00001a10
        /*0328*/ 	.word	0x00000003
        /*032c*/ 	.word	0x000000e0
        /*0330*/ 	.short	0x0101
        /*0332*/ 	.byte	0xff
	.zero		1


	//   ....[35]....
        /*0334*/ 	.word	0x00001ad0
        /*0338*/ 	.word	0x000000ff
        /*033c*/ 	.word	0x00000028
        /*0340*/ 	.short	0x010a
        /*0342*/ 	.byte	0x04
	.zero		1


	//   ....[36]....
        /*0344*/ 	.word	0x00001ba0
        /*0348*/ 	.word	0x000000ff
        /*034c*/ 	.word	0x00000028
        /*0350*/ 	.short	0x010a
        /*0352*/ 	.byte	0x21
	.zero		1


	//   ....[37]....
        /*0354*/ 	.word	0x00001d50
        /*0358*/ 	.word	0x000000ff
        /*035c*/ 	.word	0x00000028
        /*0360*/ 	.short	0x010a
        /*0362*/ 	.byte	0x05
	.zero		1


	//   ....[38]....
        /*0364*/ 	.word	0x00001e60
        /*0368*/ 	.word	0x000000ff
        /*036c*/ 	.word	0x00000078
        /*0370*/ 	.short	0x0101
        /*0372*/ 	.byte	0x06
	.zero		1


	//   ....[39]....
        /*0374*/ 	.word	0x00001e80
        /*0378*/ 	.word	0x000000ff
        /*037c*/ 	.word	0x00000028
        /*0380*/ 	.short	0x010a
        /*0382*/ 	.byte	0x04
	.zero		1


	//   ....[40]....
        /*0384*/ 	.word	0x00001f00
        /*0388*/ 	.word	0x000000ff
        /*038c*/ 	.word	0x00000028
        /*0390*/ 	.short	0x010a
        /*0392*/ 	.byte	0x11
	.zero		1


	//   ....[41]....
        /*0394*/ 	.word	0x00002090
        /*0398*/ 	.word	0x000000ff
        /*039c*/ 	.word	0x00000028
        /*03a0*/ 	.short	0x010a
        /*03a2*/ 	.byte	0x05
	.zero		1


	//   ....[42]....
        /*03a4*/ 	.word	0x000021f0
        /*03a8*/ 	.word	0x00000003
        /*03ac*/ 	.word	0x00000080
        /*03b0*/ 	.short	0x010a
        /*03b2*/ 	.byte	0xff
	.zero		1


	//   ....[43]....
        /*03b4*/ 	.word	0x00002340
        /*03b8*/ 	.word	0x00000000
        /*03bc*/ 	.word	0x00000000
        /*03c0*/ 	.short	0x0101
        /*03c2*/ 	.byte	0xff
	.zero		1


	//   ....[44]....
        /*03c4*/ 	.word	0x000028f0
        /*03c8*/ 	.word	0x000000ff
        /*03cc*/ 	.word	0x00000000
        /*03d0*/ 	.short	0x010a
        /*03d2*/ 	.byte	0x04
	.zero		1


	//   ....[45]....
        /*03d4*/ 	.word	0x00002980
        /*03d8*/ 	.word	0x000000ff
        /*03dc*/ 	.word	0x00000000
        /*03e0*/ 	.short	0x010a
        /*03e2*/ 	.byte	0x05
	.zero		1


	//   ....[46]....
        /*03e4*/ 	.word	0x00002a10
        /*03e8*/ 	.word	0x000000ff
        /*03ec*/ 	.word	0x00000000
        /*03f0*/ 	.short	0x010a
        /*03f2*/ 	.byte	0x05
	.zero		1


	//   ....[47]....
        /*03f4*/ 	.word	0x00002aa0
        /*03f8*/ 	.word	0x000000ff
        /*03fc*/ 	.word	0x00000000
        /*0400*/ 	.short	0x010a
        /*0402*/ 	.byte	0x05
	.zero		1


	//   ....[48]....
        /*0404*/ 	.word	0x00002b40
        /*0408*/ 	.word	0x00000000
        /*040c*/ 	.word	0x00000000
        /*0410*/ 	.short	0x010a
        /*0412*/ 	.byte	0xff
	.zero		1


	//   ....[49]....
        /*0414*/ 	.word	0x00002c60
        /*0418*/ 	.word	0x00000002
        /*041c*/ 	.word	0x000000e0
        /*0420*/ 	.short	0x010a
        /*0422*/ 	.byte	0xff
	.zero		1


	//   ....[50]....
        /*0424*/ 	.word	0x00002cc0
        /*0428*/ 	.word	0x00000004
        /*042c*/ 	.word	0x00000000
        /*0430*/ 	.short	0x0101
        /*0432*/ 	.byte	0xff
	.zero		1


	//   ....[51]....
        /*0434*/ 	.word	0x00002ce0
        /*0438*/ 	.word	0x000000ff
        /*043c*/ 	.word	0x00000090
        /*0440*/ 	.short	0x010a
        /*0442*/ 	.byte	0x04
	.zero		1


	//   ....[52]....
        /*0444*/ 	.word	0x00002e00
        /*0448*/ 	.word	0x00000002
        /*044c*/ 	.word	0x00000080
        /*0450*/ 	.short	0x010a
        /*0452*/ 	.byte	0xff
	.zero		1


	//   ....[53]....
        /*0454*/ 	.word	0x00002f10
        /*0458*/ 	.word	0x00000002
        /*045c*/ 	.word	0x00000000
        /*0460*/ 	.short	0x0101
        /*0462*/ 	.byte	0xff
	.zero		1


	//   ....[54]....
        /*0464*/ 	.word	0x00002fa0
        /*0468*/ 	.word	0x000000ff
        /*046c*/ 	.word	0x00000090
        /*0470*/ 	.short	0x0106
        /*0472*/ 	.byte	0x04
	.zero		1


	//   ....[55]....
        /*0474*/ 	.word	0x00002fc0
        /*0478*/ 	.word	0x000000ff
        /*047c*/ 	.word	0x00000090
        /*0480*/ 	.short	0x010a
        /*0482*/ 	.byte	0x04
	.zero		1


	//   ....[56]....
        /*0484*/ 	.word	0x00003050
        /*0488*/ 	.word	0x000000ff
        /*048c*/ 	.word	0x00000090
        /*0490*/ 	.short	0x0106
        /*0492*/ 	.byte	0x07
	.zero		1


	//   ....[57]....
        /*0494*/ 	.word	0x00003090
        /*0498*/ 	.word	0x00000000
        /*049c*/ 	.word	0x00000090
        /*04a0*/ 	.short	0x010a
        /*04a2*/ 	.byte	0xff
	.zero		1


	//   ....[58]....
        /*04a4*/ 	.word	0x000032d0
        /*04a8*/ 	.word	0x000000ff
        /*04ac*/ 	.word	0x00000008
        /*04b0*/ 	.short	0x010a
        /*04b2*/ 	.byte	0x05
	.zero		1


	//   ....[59]....
        /*04b4*/ 	.word	0x000032f0
        /*04b8*/ 	.word	0x000000ff
        /*04bc*/ 	.word	0x00000008
        /*04c0*/ 	.short	0x010a
        /*04c2*/ 	.byte	0x05
	.zero		1


	//   ....[60]....
        /*04c4*/ 	.word	0x00003480
        /*04c8*/ 	.word	0x000000ff
        /*04cc*/ 	.word	0x00000008
        /*04d0*/ 	.short	0x010a
        /*04d2*/ 	.byte	0x05
	.zero		1


	//   ....[61]....
        /*04d4*/ 	.word	0x000034a0
        /*04d8*/ 	.word	0x000000ff
        /*04dc*/ 	.word	0x00000008
        /*04e0*/ 	.short	0x010a
        /*04e2*/ 	.byte	0x05
	.zero		1


	//   ....[62]....
        /*04e4*/ 	.word	0x00003560
        /*04e8*/ 	.word	0x000000ff
        /*04ec*/ 	.word	0x00000000
        /*04f0*/ 	.short	0x0101
        /*04f2*/ 	.byte	0x04
	.zero		1


	//   ....[63]....
        /*04f4*/ 	.word	0x000038a0
        /*04f8*/ 	.word	0x00000000
        /*04fc*/ 	.word	0x00000080
        /*0500*/ 	.short	0x010a
        /*0502*/ 	.byte	0xff
	.zero		1


	//   ....[64]....
        /*0504*/ 	.word	0x00003960
        /*0508*/ 	.word	0x00000000
        /*050c*/ 	.word	0x00000000
        /*0510*/ 	.short	0x0101
        /*0512*/ 	.byte	0xff
	.zero		1


	//   ....[65]....
        /*0514*/ 	.word	0x00003a20
        /*0518*/ 	.word	0x000000ff
        /*051c*/ 	.word	0x00000000
        /*0520*/ 	.short	0x010a
        /*0522*/ 	.byte	0x04
	.zero		1


	//   ....[66]....
        /*0524*/ 	.word	0x00003a30
        /*0528*/ 	.word	0x000000ff
        /*052c*/ 	.word	0x000000c0
        /*0530*/ 	.short	0x010a
        /*0532*/ 	.byte	0x1f
	.zero		1


	//   ....[67]....
        /*0534*/ 	.word	0x00003ae0
        /*0538*/ 	.word	0x000000ff
        /*053c*/ 	.word	0x00000000
        /*0540*/ 	.short	0x010a
        /*0542*/ 	.byte	0x05
	.zero		1


	//   ....[68]....
        /*0544*/ 	.word	0x00003c10
        /*0548*/ 	.word	0x000000ff
        /*054c*/ 	.word	0x00000000
        /*0550*/ 	.short	0x010a
        /*0552*/ 	.byte	0x04
	.zero		1


	//   ....[69]....
        /*0554*/ 	.word	0x00003f10
        /*0558*/ 	.word	0x000000ff
        /*055c*/ 	.word	0x00000000
        /*0560*/ 	.short	0x010a
        /*0562*/ 	.byte	0x04
	.zero		1


	//   ....[70]....
        /*0564*/ 	.word	0x00003fa0
        /*0568*/ 	.word	0x000000ff
        /*056c*/ 	.word	0x00000000
        /*0570*/ 	.short	0x010a
        /*0572*/ 	.byte	0x05
	.zero		1


	//   ....[71]....
        /*0574*/ 	.word	0x00004030
        /*0578*/ 	.word	0x000000ff
        /*057c*/ 	.word	0x00000000
        /*0580*/ 	.short	0x010a
        /*0582*/ 	.byte	0x05
	.zero		1


	//   ....[72]....
        /*0584*/ 	.word	0x000040d0
        /*0588*/ 	.word	0x00000000
        /*058c*/ 	.word	0x00000000
        /*0590*/ 	.short	0x010a
        /*0592*/ 	.byte	0xff
	.zero		1


	//   ....[73]....
        /*0594*/ 	.word	0x00004110
        /*0598*/ 	.word	0x00000000
        /*059c*/ 	.word	0x00000000
        /*05a0*/ 	.short	0x010a
        /*05a2*/ 	.byte	0xff
	.zero		1


	//   ....[74]....
        /*05a4*/ 	.word	0x00004180
        /*05a8*/ 	.word	0x000000ff
        /*05ac*/ 	.word	0x00000000
        /*05b0*/ 	.short	0x0101
        /*05b2*/ 	.byte	0x04
	.zero		1


	//   ....[75]....
        /*05b4*/ 	.word	0x000041c0
        /*05b8*/ 	.word	0x000000ff
        /*05bc*/ 	.word	0x00000100
        /*05c0*/ 	.short	0x010a
        /*05c2*/ 	.byte	0x1a
	.zero		1


	//   ....[76]....
        /*05c4*/ 	.word	0x00004210
        /*05c8*/ 	.word	0x000000ff
        /*05cc*/ 	.word	0x00000000
        /*05d0*/ 	.short	0x0101
        /*05d2*/ 	.byte	0x04
	.zero		1


	//   ....[77]....
        /*05d4*/ 	.word	0x00004690
        /*05d8*/ 	.word	0x0000000c
        /*05dc*/ 	.word	0x00000080
        /*05e0*/ 	.short	0x010a
        /*05e2*/ 	.byte	0xff
	.zero		1


	//   ....[78]....
        /*05e4*/ 	.word	0x00004800
        /*05e8*/ 	.word	0x00000000
        /*05ec*/ 	.word	0x00000000
        /*05f0*/ 	.short	0x0101
        /*05f2*/ 	.byte	0xff
	.zero		1


	//   ....[79]....
        /*05f4*/ 	.word	0x00004c90
        /*05f8*/ 	.word	0x000000ff
        /*05fc*/ 	.word	0x00000078
        /*0600*/ 	.short	0x010a
        /*0602*/ 	.byte	0x15
	.zero		1


	//   ....[80]....
        /*0604*/ 	.word	0x00004e10
        /*0608*/ 	.word	0x000000ff
        /*060c*/ 	.word	0x00000060
        /*0610*/ 	.short	0x010a
        /*0612*/ 	.byte	0x15
	.zero		1


	//   ....[81]....
        /*0614*/ 	.word	0x00005000
        /*0618*/ 	.word	0x000000ff
        /*061c*/ 	.word	0x00000050
        /*0620*/ 	.short	0x010b
        /*0622*/ 	.byte	0x15
	.zero		1


	//   ....[82]....
        /*0624*/ 	.word	0x00005010
        /*0628*/ 	.word	0x000000ff
        /*062c*/ 	.word	0x00000000
        /*0630*/ 	.short	0x0101
        /*0632*/ 	.byte	0x06
	.zero		1


	//   ....[83]....
        /*0634*/ 	.word	0x00005020
        /*0638*/ 	.word	0x000000ff
        /*063c*/ 	.word	0x00000068
        /*0640*/ 	.short	0x010a
        /*0642*/ 	.byte	0x15
	.zero		1


	//   ....[84]....
        /*0644*/ 	.word	0x00005260
        /*0648*/ 	.word	0x000000ff
        /*064c*/ 	.word	0x00000058
        /*0650*/ 	.short	0x010b
        /*0652*/ 	.byte	0x15
	.zero		1


	//   ....[85]....
        /*0654*/ 	.word	0x00005270
        /*0658*/ 	.word	0x000000ff
        /*065c*/ 	.word	0x00000000
        /*0660*/ 	.short	0x0101
        /*0662*/ 	.byte	0x25
	.zero		1


	//   ....[86]....
        /*0664*/ 	.word	0x000052b0
        /*0668*/ 	.word	0x000000ff
        /*066c*/ 	.word	0x00000060
        /*0670*/ 	.short	0x010a
        /*0672*/ 	.byte	0x15
	.zero		1


	//   ....[87]....
        /*0674*/ 	.word	0x000052f0
        /*0678*/ 	.word	0x00000000
        /*067c*/ 	.word	0x00000068
        /*0680*/ 	.short	0x010a
        /*0682*/ 	.byte	0xff
	.zero		1


	//   ....[88]....
        /*0684*/ 	.word	0x000055f0
        /*0688*/ 	.word	0x00000003
        /*068c*/ 	.word	0x00000080
        /*0690*/ 	.short	0x010a
        /*0692*/ 	.byte	0xff
	.zero		1


	//   ....[89]....
        /*0694*/ 	.word	0x00005770
        /*0698*/ 	.word	0x00000000
        /*069c*/ 	.word	0x00000000
        /*06a0*/ 	.short	0x0101
        /*06a2*/ 	.byte	0xff
	.zero		1


	//   ....[90]....
        /*06a4*/ 	.word	0x00006280
        /*06a8*/ 	.word	0x00000003
        /*06ac*/ 	.word	0x00000050
        /*06b0*/ 	.short	0x010a
        /*06b2*/ 	.byte	0xff
	.zero		1


	//   ....[91]....
        /*06b4*/ 	.word	0x000062c0
        /*06b8*/ 	.word	0x0000005a
        /*06bc*/ 	.word	0x000000a0
        /*06c0*/ 	.short	0x010a
        /*06c2*/ 	.byte	0xff
	.zero		1


	//   ....[92]....
        /*06c4*/ 	.word	0x000063f0
        /*06c8*/ 	.word	0x00000003
        /*06cc*/ 	.word	0x00000050
        /*06d0*/ 	.short	0x010a
        /*06d2*/ 	.byte	0xff
	.zero		1


	//   ....[93]....
        /*06d4*/ 	.word	0x00006530
        /*06d8*/ 	.word	0x00000000
        /*06dc*/ 	.word	0x00000000
        /*06e0*/ 	.short	0x0101
        /*06e2*/ 	.byte	0xff
	.zero		1


	//   ....[94]....
        /*06e4*/ 	.word	0x00006590
        /*06e8*/ 	.word	0x0000005a
        /*06ec*/ 	.word	0x000000a0
        /*06f0*/ 	.short	0x010a
        /*06f2*/ 	.byte	0xff
	.zero		1


	//   ....[95]....
        /*06f4*/ 	.word	0x00007140
        /*06f8*/ 	.word	0x0000006d
        /*06fc*/ 	.word	0x00000050
        /*0700*/ 	.short	0x010a
        /*0702*/ 	.byte	0xff
	.zero		1


	//   ....[96]....
        /*0704*/ 	.word	0x00007200
        /*0708*/ 	.word	0x0000006d
        /*070c*/ 	.word	0x00000050
        /*0710*/ 	.short	0x010a
        /*0712*/ 	.byte	0xff
	.zero		1


	//   ....[97]....
        /*0714*/ 	.word	0x00007340
        /*0718*/ 	.word	0x00000002
        /*071c*/ 	.word	0x00000000
        /*0720*/ 	.short	0x0101
        /*0722*/ 	.byte	0xff
	.zero		1


	//   ....[98]....
        /*0724*/ 	.word	0x00007620
        /*0728*/ 	.word	0x0000005a
        /*072c*/ 	.word	0x00000000
        /*0730*/ 	.short	0x0101
        /*0732*/ 	.byte	0xff
	.zero		1


	//   ....[99]....
        /*0734*/ 	.word	0x00007ff0
        /*0738*/ 	.word	0x00000003
        /*073c*/ 	.word	0x000000f0
        /*0740*/ 	.short	0x010a
        /*0742*/ 	.byte	0xff
	.zero		1


	//   ....[100]....
        /*0744*/ 	.word	0x00008050
        /*0748*/ 	.word	0x00000000
        /*074c*/ 	.word	0x00000028
        /*0750*/ 	.short	0x010a
        /*0752*/ 	.byte	0xff
	.zero		1


	//   ....[101]....
        /*0754*/ 	.word	0x000080b0
        /*0758*/ 	.word	0x00000000
        /*075c*/ 	.word	0x00000028
        /*0760*/ 	.short	0x010a
        /*0762*/ 	.byte	0xff
	.zero		1


	//   ....[102]....
        /*0764*/ 	.word	0x00008100
        /*0768*/ 	.word	0x00000003
        /*076c*/ 	.word	0x00000080
        /*0770*/ 	.short	0x010a
        /*0772*/ 	.byte	0xff
	.zero		1


	//   ....[103]....
        /*0774*/ 	.word	0x00008160
        /*0778*/ 	.word	0x00000000
        /*077c*/ 	.word	0x00000000
        /*0780*/ 	.short	0x010a
        /*0782*/ 	.byte	0xff
	.zero		1


	//   ....[104]....
        /*0784*/ 	.word	0x000081c0
        /*0788*/ 	.word	0x00000000
        /*078c*/ 	.word	0x00000000
        /*0790*/ 	.short	0x010a
        /*0792*/ 	.byte	0xff
	.zero		1


	//   ....[105]....
        /*0794*/ 	.word	0x00008220
        /*0798*/ 	.word	0x00000000
        /*079c*/ 	.word	0x00000000
        /*07a0*/ 	.short	0x010a
        /*07a2*/ 	.byte	0xff
	.zero		1


	//   ....[106]....
        /*07a4*/ 	.word	0x00008280
        /*07a8*/ 	.word	0x00000000
        /*07ac*/ 	.word	0x00000000
        /*07b0*/ 	.short	0x010a
        /*07b2*/ 	.byte	0xff
	.zero		1


	//   ....[107]....
        /*07b4*/ 	.word	0x000082d0
        /*07b8*/ 	.word	0x00000002
        /*07bc*/ 	.word	0x000000e0
        /*07c0*/ 	.short	0x010a
        /*07c2*/ 	.byte	0xff
	.zero		1


	//   ....[108]....
        /*07c4*/ 	.word	0x00008330
        /*07c8*/ 	.word	0x00000002
        /*07cc*/ 	.word	0x00000090
        /*07d0*/ 	.short	0x010a
        /*07d2*/ 	.byte	0xff
	.zero		1


	//   ....[109]....
        /*07d4*/ 	.word	0x00008380
        /*07d8*/ 	.word	0x00000002
        /*07dc*/ 	.word	0x00000080
        /*07e0*/ 	.short	0x010a
        /*07e2*/ 	.byte	0xff
	.zero		1


	//   ....[110]....
        /*07e4*/ 	.word	0x000083e0
        /*07e8*/ 	.word	0x00000000
        /*07ec*/ 	.word	0x00000090
        /*07f0*/ 	.short	0x010a
        /*07f2*/ 	.byte	0xff
	.zero		1


	//   ....[111]....
        /*07f4*/ 	.word	0x00008440
        /*07f8*/ 	.word	0x00000000
        /*07fc*/ 	.word	0x00000008
        /*0800*/ 	.short	0x010a
        /*0802*/ 	.byte	0xff
	.zero		1


	//   ....[112]....
        /*0804*/ 	.word	0x00008520
        /*0808*/ 	.word	0x00000000
        /*080c*/ 	.word	0x00000008
        /*0810*/ 	.short	0x010a
        /*0812*/ 	.byte	0xff
	.zero		1


	//   ....[113]....
        /*0814*/ 	.word	0x00008570
        /*0818*/ 	.word	0x00000000
        /*081c*/ 	.word	0x00000080
        /*0820*/ 	.short	0x010a
        /*0822*/ 	.byte	0xff
	.zero		1


	//   ....[114]....
        /*0824*/ 	.word	0x000085d0
        /*0828*/ 	.word	0x00000000
        /*082c*/ 	.word	0x000000c0
        /*0830*/ 	.short	0x010a
        /*0832*/ 	.byte	0xff
	.zero		1


	//   ....[115]....
        /*0834*/ 	.word	0x00008630
        /*0838*/ 	.word	0x00000000
        /*083c*/ 	.word	0x00000000
        /*0840*/ 	.short	0x010a
        /*0842*/ 	.byte	0xff
	.zero		1


	//   ....[116]....
        /*0844*/ 	.word	0x00008690
        /*0848*/ 	.word	0x00000000
        /*084c*/ 	.word	0x00000000
        /*0850*/ 	.short	0x010a
        /*0852*/ 	.byte	0xff
	.zero		1


	//   ....[117]....
        /*0854*/ 	.word	0x000086f0
        /*0858*/ 	.word	0x00000000
        /*085c*/ 	.word	0x00000000
        /*0860*/ 	.short	0x010a
        /*0862*/ 	.byte	0xff
	.zero		1


	//   ....[118]....
        /*0864*/ 	.word	0x00008750
        /*0868*/ 	.word	0x00000000
        /*086c*/ 	.word	0x00000000
        /*0870*/ 	.short	0x010a
        /*0872*/ 	.byte	0xff
	.zero		1


	//   ....[119]....
        /*0874*/ 	.word	0x000087b0
        /*0878*/ 	.word	0x00000000
        /*087c*/ 	.word	0x00000100
        /*0880*/ 	.short	0x010a
        /*0882*/ 	.byte	0xff
	.zero		1


	//   ....[120]....
        /*0884*/ 	.word	0x00008800
        /*0888*/ 	.word	0x0000000c
        /*088c*/ 	.word	0x00000080
        /*0890*/ 	.short	0x010a
        /*0892*/ 	.byte	0xff
	.zero		1


	//   ....[121]....
        /*0894*/ 	.word	0x00008860
        /*0898*/ 	.word	0x00000000
        /*089c*/ 	.word	0x00000078
        /*08a0*/ 	.short	0x010a
        /*08a2*/ 	.byte	0xff
	.zero		1


	//   ....[122]....
        /*08a4*/ 	.word	0x000088c0
        /*08a8*/ 	.word	0x00000000
        /*08ac*/ 	.word	0x00000060
        /*08b0*/ 	.short	0x010a
        /*08b2*/ 	.byte	0xff
	.zero		1


	//   ....[123]....
        /*08b4*/ 	.word	0x00008920
        /*08b8*/ 	.word	0x00000000
        /*08bc*/ 	.word	0x00000068
        /*08c0*/ 	.short	0x010a
        /*08c2*/ 	.byte	0xff
	.zero		1


	//   ....[124]....
        /*08c4*/ 	.word	0x00008980
        /*08c8*/ 	.word	0x00000000
        /*08cc*/ 	.word	0x00000060
        /*08d0*/ 	.short	0x010a
        /*08d2*/ 	.byte	0xff
	.zero		1


	//   ....[125]....
        /*08d4*/ 	.word	0x000089d0
        /*08d8*/ 	.word	0x00000003
        /*08dc*/ 	.word	0x00000080
        /*08e0*/ 	.short	0x010a
        /*08e2*/ 	.byte	0xff
	.zero		1


	//   ....[126]....
        /*08e4*/ 	.word	0x00008a20
        /*08e8*/ 	.word	0x00000003
        /*08ec*/ 	.word	0x00000050
        /*08f0*/ 	.short	0x010a
        /*08f2*/ 	.byte	0xff
	.zero		1


	//   ....[127]....
        /*08f4*/ 	.word	0x00008a70
        /*08f8*/ 	.word	0x0000005a
        /*08fc*/ 	.word	0x000000a0
        /*0900*/ 	.short	0x010a
        /*0902*/ 	.byte	0xff
	.zero		1


	//   ....[128]....
        /*0904*/ 	.word	0x00008ac0
        /*0908*/ 	.word	0x0000006d
        /*090c*/ 	.word	0x00000050
        /*0910*/ 	.short	0x010a
        /*0912*/ 	.byte	0xff
	.zero		1


	//----- nvinfo : EIATTR_NUM_MBARRIERS
	.align		4
.L_47:
        /*0914*/ 	.byte	0x03, 0x38
        /*0916*/ 	.short	0x0021


	//----- nvinfo : EIATTR_EXIT_INSTR_OFFSETS
	.align		4
        /*0918*/ 	.byte	0x04, 0x1c
        /*091a*/ 	.short	(.L_49 - .L_48)


	//   ....[0]....
.L_48:
        /*091c*/ 	.word	0x00002b70


	//   ....[1]....
        /*0920*/ 	.word	0x00003060


	//   ....[2]....
        /*0924*/ 	.word	0x000030c0


	//   ....[3]....
        /*0928*/ 	.word	0x00004440


	//   ....[4]....
        /*092c*/ 	.word	0x00005320


	//   ....[5]....
        /*0930*/ 	.word	0x00005360


	//   ....[6]....
        /*0934*/ 	.word	0x00007fe0


	//----- nvinfo : EIATTR_MAX_THREADS
	.align		4
.L_49:
        /*0938*/ 	.byte	0x04, 0x05
        /*093a*/ 	.short	(.L_51 - .L_50)
.L_50:
        /*093c*/ 	.word	0x00000100
        /*0940*/ 	.word	0x00000001
        /*0944*/ 	.word	0x00000001


	//----- nvinfo : EIATTR_CRS_STACK_SIZE
	.align		4
.L_51:
        /*0948*/ 	.byte	0x04, 0x1e
        /*094a*/ 	.short	(.L_53 - .L_52)
.L_52:
        /*094c*/ 	.word	0x00000000


	//----- nvinfo : EIATTR_CBANK_PARAM_SIZE
	.align		4
.L_53:
        /*0950*/ 	.byte	0x03, 0x19
        /*0952*/ 	.short	0x0800


	//----- nvinfo : EIATTR_PARAM_CBANK
	.align		4
        /*0954*/ 	.byte	0x04, 0x0a
        /*0956*/ 	.short	(.L_55 - .L_54)
	.align		4
.L_54:
        /*0958*/ 	.word	index@(.nv.constant0._ZN7cutlass13device_kernelINS_4gemm6kernel13GemmUniversalIN4cute5tupleIJiiiiEEENS1_10collective13CollectiveMmaINS1_35MainloopSm100TmaUmmaWarpSpecializedILi5ELi2ELi4ENS5_IJNS4_1CILi2EEESB_NSA_ILi1EEEEEEEENS5_IJNSA_ILi128EEESF_SF_EEENS_12float_e4m3_tENS5_IJlSC_lEEESH_SI_NS4_8TiledMMAINS4_8MMA_AtomIJNS4_10MMA_TraitsINS4_25SM100_MMA_F8F6F4_2x1SM_SSEJSH_SH_fSF_SF_NS4_17integral_constantINS4_4UMMA5MajorELSP_0EEESQ_NSN_INSO_7ScaleInELSR_0EEESS_EEEEEENS4_6LayoutINS5_IJSC_SC_SC_EEENS5_IJNSA_ILi0EEESX_SX_EEEEENS5_IJNS4_10UnderscoreES10_S10_EEEEENS4_28SM100_TMA_2SM_LOAD_MULTICASTENS4_14ComposedLayoutINS4_7SwizzleILi3ELi4ELi3EEENS4_18smem_ptr_flag_bitsILi8EEENSV_INS5_IJNSA_ILi8EEESF_EEENS5_IJSF_SC_EEEEEEEvNS4_8identityENS4_18SM100_TMA_2SM_LOADES1D_vS1E_EENS_8epilogue10collective18CollectiveEpilogueINS1H_23Sm100TmaWarpSpecializedILi2ELi2ELi32ELb0ELb0EEEJNS5_IJNSA_ILi64EEESF_SF_EEENS5_IJNSV_IS1M_SC_EENSV_INS5_IJNSA_ILi32EEESB_EEENS5_IJSC_S1M_EEEEEEEESH_SI_SH_SI_NS1H_6fusion15FusionCallbacksIS1L_NS1U_17LinearCombinationISH_fSH_fLNS_15FloatRoundStyleE2EEES1N_S1T_JEEENS4_5SM1004TMEM4LOAD26SM100_TMEM_LOAD_32dp32b32xENS4_13SM90_TMA_LOADENS14_INS15_ILi1ELi4ELi3EEES18_NSV_INS5_IJS19_S1P_EEENS5_IJS1P_SC_EEEEEEENS4_39AutoVectorizingCopyWithAssumedAlignmentILi128EEENS4_14SM90_TMA_STOREES29_S2B_S2B_EEEvvEEEEvNT_6ParamsE)
        /*095c*/ 	.short	0x0380
        /*095e*/ 	.short	0x0800


	//----- nvinfo : EIATTR_SW_WAR
	.align		4
.L_55:
        /*0960*/ 	.byte	0x04, 0x36
        /*0962*/ 	.short	(.L_57 - .L_56)
.L_56:
        /*0964*/ 	.word	0x00000008
.L_57:


//--------------------- .nv.callgraph             --------------------------
	.section	.nv.callgraph,"",@"SHT_CUDA_CALLGRAPH"
	.align	4
	.sectionentsize	8
	.align		4
        /*0000*/ 	.word	0x00000000
	.align		4
        /*0004*/ 	.word	0xffffffff
	.align		4
        /*0008*/ 	.word	index@(_ZN7cutlass13device_kernelINS_4gemm6kernel13GemmUniversalIN4cute5tupleIJiiiiEEENS1_10collective13CollectiveMmaINS1_35MainloopSm100TmaUmmaWarpSpecializedILi5ELi2ELi4ENS5_IJNS4_1CILi2EEESB_NSA_ILi1EEEEEEEENS5_IJNSA_ILi128EEESF_SF_EEENS_12float_e4m3_tENS5_IJlSC_lEEESH_SI_NS4_8TiledMMAINS4_8MMA_AtomIJNS4_10MMA_TraitsINS4_25SM100_MMA_F8F6F4_2x1SM_SSEJSH_SH_fSF_SF_NS4_17integral_constantINS4_4UMMA5MajorELSP_0EEESQ_NSN_INSO_7ScaleInELSR_0EEESS_EEEEEENS4_6LayoutINS5_IJSC_SC_SC_EEENS5_IJNSA_ILi0EEESX_SX_EEEEENS5_IJNS4_10UnderscoreES10_S10_EEEEENS4_28SM100_TMA_2SM_LOAD_MULTICASTENS4_14ComposedLayoutINS4_7SwizzleILi3ELi4ELi3EEENS4_18smem_ptr_flag_bitsILi8EEENSV_INS5_IJNSA_ILi8EEESF_EEENS5_IJSF_SC_EEEEEEEvNS4_8identityENS4_18SM100_TMA_2SM_LOADES1D_vS1E_EENS_8epilogue10collective18CollectiveEpilogueINS1H_23Sm100TmaWarpSpecializedILi2ELi2ELi32ELb0ELb0EEEJNS5_IJNSA_ILi64EEESF_SF_EEENS5_IJNSV_IS1M_SC_EENSV_INS5_IJNSA_ILi32EEESB_EEENS5_IJSC_S1M_EEEEEEEESH_SI_SH_SI_NS1H_6fusion15FusionCallbacksIS1L_NS1U_17LinearCombinationISH_fSH_fLNS_15FloatRoundStyleE2EEES1N_S1T_JEEENS4_5SM1004TMEM4LOAD26SM100_TMEM_LOAD_32dp32b32xENS4_13SM90_TMA_LOADENS14_INS15_ILi1ELi4ELi3EEES18_NSV_INS5_IJS19_S1P_EEENS5_IJS1P_SC_EEEEEEENS4_39AutoVectorizingCopyWithAssumedAlignmentILi128EEENS4_14SM90_TMA_STOREES29_S2B_S2B_EEEvvEEEEvNT_6ParamsE)
	.align		4
        /*000c*/ 	.word	index@(__assertfail)
	.align		4
        /*0010*/ 	.word	0x00000000
	.align		4
        /*0014*/ 	.word	0xfffffffe
	.align		4
        /*0018*/ 	.word	0x00000000
	.align		4
        /*001c*/ 	.word	0xfffffffd
	.align		4
        /*0020*/ 	.word	0x00000000
	.align		4
        /*0024*/ 	.word	0xfffffffc


//--------------------- .nv.constant4             --------------------------
	.section	.nv.constant4,"a",@progbits
	.align	8
	.align		8
.nv.constant4:
        /*0000*/ 	.dword	__assertfail
	.align		8
        /*0008*/ 	.dword	__unnamed_1
	.align		8
        /*0010*/ 	.dword	__unnamed_2
	.align		8
        /*0018*/ 	.dword	_ZN39_INTERNAL_bbdb6d21_4_k_cu_61a4d514_89674cuda3std3__45__cpo5beginE
	.align		8
        /*0020*/ 	.dword	_ZN39_INTERNAL_bbdb6d21_4_k_cu_61a4d514_89674cuda3std3__45__cpo3endE
	.align		8
        /*0028*/ 	.dword	_ZN39_INTERNAL_bbdb6d21_4_k_cu_61a4d514_89674cuda3std3__45__cpo6cbeginE
	.align		8
        /*0030*/ 	.dword	_ZN39_INTERNAL_bbdb6d21_4_k_cu_61a4d514_89674cuda3std3__45__cpo4cendE
	.align		8
        /*0038*/ 	.dword	_ZN39_INTERNAL_bbdb6d21_4_k_cu_61a4d514_89674cuda3std3__441_GLOBAL__N__bbdb6d21_4_k_cu_61a4d514_89676ignoreE
	.align		8
        /*0040*/ 	.dword	_ZN39_INTERNAL_bbdb6d21_4_k_cu_61a4d514_89674cuda3std3__419piecewise_constructE
	.align		8
        /*0048*/ 	.dword	_ZN39_INTERNAL_bbdb6d21_4_k_cu_61a4d514_89674cuda3std3__48in_placeE
	.align		8
        /*0050*/ 	.dword	_ZN39_INTERNAL_bbdb6d21_4_k_cu_61a4d514_89674cuda3std6ranges3__45__cpo4swapE
	.align		8
        /*0058*/ 	.dword	_ZN39_INTERNAL_bbdb6d21_4_k_cu_61a4d514_89674cuda3std6ranges3__45__cpo9iter_moveE
	.align		8
        /*0060*/ 	.dword	_ZN39_INTERNAL_bbdb6d21_4_k_cu_61a4d514_89674cute7productE
	.align		8
        /*0068*/ 	.dword	_ZN39_INTERNAL_bbdb6d21_4_k_cu_61a4d514_89674cute1_E
	.align		8
        /*0070*/ 	.dword	$str$25
	.align		8
        /*0078*/ 	.dword	$str$26
	.align		8
        /*0080*/ 	.dword	$str$27
	.align		8
        /*0088*/ 	.dword	$str$28


//--------------------- .text._ZN7cutlass13device_kernelINS_4gemm6kernel13GemmUniversalIN4cute5tupleIJiiiiEEENS1_10collective13CollectiveMmaINS1_35MainloopSm100TmaUmmaWarpSpecializedILi5ELi2ELi4ENS5_IJNS4_1CILi2EEESB_NSA_ILi1EEEEEEEENS5_IJNSA_ILi128EEESF_SF_EEENS_12float_e4m3_tENS5_IJlSC_lEEESH_SI_NS4_8TiledMMAINS4_8MMA_AtomIJNS4_10MMA_TraitsINS4_25SM100_MMA_F8F6F4_2x1SM_SSEJSH_SH_fSF_SF_NS4_17integral_constantINS4_4UMMA5MajorELSP_0EEESQ_NSN_INSO_7ScaleInELSR_0EEESS_EEEEEENS4_6LayoutINS5_IJSC_SC_SC_EEENS5_IJNSA_ILi0EEESX_SX_EEEEENS5_IJNS4_10UnderscoreES10_S10_EEEEENS4_28SM100_TMA_2SM_LOAD_MULTICASTENS4_14ComposedLayoutINS4_7SwizzleILi3ELi4ELi3EEENS4_18smem_ptr_flag_bitsILi8EEENSV_INS5_IJNSA_ILi8EEESF_EEENS5_IJSF_SC_EEEEEEEvNS4_8identityENS4_18SM100_TMA_2SM_LOADES1D_vS1E_EENS_8epilogue10collective18CollectiveEpilogueINS1H_23Sm100TmaWarpSpecializedILi2ELi2ELi32ELb0ELb0EEEJNS5_IJNSA_ILi64EEESF_SF_EEENS5_IJNSV_IS1M_SC_EENSV_INS5_IJNSA_ILi32EEESB_EEENS5_IJSC_S1M_EEEEEEEESH_SI_SH_SI_NS1H_6fusion15FusionCallbacksIS1L_NS1U_17LinearCombinationISH_fSH_fLNS_15FloatRoundStyleE2EEES1N_S1T_JEEENS4_5SM1004TMEM4LOAD26SM100_TMEM_LOAD_32dp32b32xENS4_13SM90_TMA_LOADENS14_INS15_ILi1ELi4ELi3EEES18_NSV_INS5_IJS19_S1P_EEENS5_IJS1P_SC_EEEEEEENS4_39AutoVectorizingCopyWithAssumedAlignmentILi128EEENS4_14SM90_TMA_STOREES29_S2B_S2B_EEEvvEEEEvNT_6ParamsE --------------------------
	.section	.text._ZN7cutlass13device_kernelINS_4gemm6kernel13GemmUniversalIN4cute5tupleIJiiiiEEENS1_10collective13CollectiveMmaINS1_35MainloopSm100TmaUmmaWarpSpecializedILi5ELi2ELi4ENS5_IJNS4_1CILi2EEESB_NSA_ILi1EEEEEEEENS5_IJNSA_ILi128EEESF_SF_EEENS_12float_e4m3_tENS5_IJlSC_lEEESH_SI_NS4_8TiledMMAINS4_8MMA_AtomIJNS4_10MMA_TraitsINS4_25SM100_MMA_F8F6F4_2x1SM_SSEJSH_SH_fSF_SF_NS4_17integral_constantINS4_4UMMA5MajorELSP_0EEESQ_NSN_INSO_7ScaleInELSR_0EEESS_EEEEEENS4_6LayoutINS5_IJSC_SC_SC_EEENS5_IJNSA_ILi0EEESX_SX_EEEEENS5_IJNS4_10UnderscoreES10_S10_EEEEENS4_28SM100_TMA_2SM_LOAD_MULTICASTENS4_14ComposedLayoutINS4_7SwizzleILi3ELi4ELi3EEENS4_18smem_ptr_flag_bitsILi8EEENSV_INS5_IJNSA_ILi8EEESF_EEENS5_IJSF_SC_EEEEEEEvNS4_8identityENS4_18SM100_TMA_2SM_LOADES1D_vS1E_EENS_8epilogue10collective18CollectiveEpilogueINS1H_23Sm100TmaWarpSpecializedILi2ELi2ELi32ELb0ELb0EEEJNS5_IJNSA_ILi64EEESF_SF_EEENS5_IJNSV_IS1M_SC_EENSV_INS5_IJNSA_ILi32EEESB_EEENS5_IJSC_S1M_EEEEEEEESH_SI_SH_SI_NS1H_6fusion15FusionCallbacksIS1L_NS1U_17LinearCombinationISH_fSH_fLNS_15FloatRoundStyleE2EEES1N_S1T_JEEENS4_5SM1004TMEM4LOAD26SM100_TMEM_LOAD_32dp32b32xENS4_13SM90_TMA_LOADENS14_INS15_ILi1ELi4ELi3EEES18_NSV_INS5_IJS19_S1P_EEENS5_IJS1P_SC_EEEEEEENS4_39AutoVectorizingCopyWithAssumedAlignmentILi128EEENS4_14SM90_TMA_STOREES29_S2B_S2B_EEEvvEEEEvNT_6ParamsE,"ax",@progbits
	.align	128
.text._ZN7cutlass13device_kernelINS_4gemm6kernel13GemmUniversalIN4cute5tupleIJiiiiEEENS1_10collective13CollectiveMmaINS1_35MainloopSm100TmaUmmaWarpSpecializedILi5ELi2ELi4ENS5_IJNS4_1CILi2EEESB_NSA_ILi1EEEEEEEENS5_IJNSA_ILi128EEESF_SF_EEENS_12float_e4m3_tENS5_IJlSC_lEEESH_SI_NS4_8TiledMMAINS4_8MMA_AtomIJNS4_10MMA_TraitsINS4_25SM100_MMA_F8F6F4_2x1SM_SSEJSH_SH_fSF_SF_NS4_17integral_constantINS4_4UMMA5MajorELSP_0EEESQ_NSN_INSO_7ScaleInELSR_0EEESS_EEEEEENS4_6LayoutINS5_IJSC_SC_SC_EEENS5_IJNSA_ILi0EEESX_SX_EEEEENS5_IJNS4_10UnderscoreES10_S10_EEEEENS4_28SM100_TMA_2SM_LOAD_MULTICASTENS4_14ComposedLayoutINS4_7SwizzleILi3ELi4ELi3EEENS4_18smem_ptr_flag_bitsILi8EEENSV_INS5_IJNSA_ILi8EEESF_EEENS5_IJSF_SC_EEEEEEEvNS4_8identityENS4_18SM100_TMA_2SM_LOADES1D_vS1E_EENS_8epilogue10collective18CollectiveEpilogueINS1H_23Sm100TmaWarpSpecializedILi2ELi2ELi32ELb0ELb0EEEJNS5_IJNSA_ILi64EEESF_SF_EEENS5_IJNSV_IS1M_SC_EENSV_INS5_IJNSA_ILi32EEESB_EEENS5_IJSC_S1M_EEEEEEEESH_SI_SH_SI_NS1H_6fusion15FusionCallbacksIS1L_NS1U_17LinearCombinationISH_fSH_fLNS_15FloatRoundStyleE2EEES1N_S1T_JEEENS4_5SM1004TMEM4LOAD26SM100_TMEM_LOAD_32dp32b32xENS4_13SM90_TMA_LOADENS14_INS15_ILi1ELi4ELi3EEES18_NSV_INS5_IJS19_S1P_EEENS5_IJS1P_SC_EEEEEEENS4_39AutoVectorizingCopyWithAssumedAlignmentILi128EEENS4_14SM90_TMA_STOREES29_S2B_S2B_EEEvvEEEEvNT_6ParamsE:
        .type           _ZN7cutlass13device_kernelINS_4gemm6kernel13GemmUniversalIN4cute5tupleIJiiiiEEENS1_10collective13CollectiveMmaINS1_35MainloopSm100TmaUmmaWarpSpecializedILi5ELi2ELi4ENS5_IJNS4_1CILi2EEESB_NSA_ILi1EEEEEEEENS5_IJNSA_ILi128EEESF_SF_EEENS_12float_e4m3_tENS5_IJlSC_lEEESH_SI_NS4_8TiledMMAINS4_8MMA_AtomIJNS4_10MMA_TraitsINS4_25SM100_MMA_F8F6F4_2x1SM_SSEJSH_SH_fSF_SF_NS4_17integral_constantINS4_4UMMA5MajorELSP_0EEESQ_NSN_INSO_7ScaleInELSR_0EEESS_EEEEEENS4_6LayoutINS5_IJSC_SC_SC_EEENS5_IJNSA_ILi0EEESX_SX_EEEEENS5_IJNS4_10UnderscoreES10_S10_EEEEENS4_28SM100_TMA_2SM_LOAD_MULTICASTENS4_14ComposedLayoutINS4_7SwizzleILi3ELi4ELi3EEENS4_18smem_ptr_flag_bitsILi8EEENSV_INS5_IJNSA_ILi8EEESF_EEENS5_IJSF_SC_EEEEEEEvNS4_8identityENS4_18SM100_TMA_2SM_LOADES1D_vS1E_EENS_8epilogue10collective18CollectiveEpilogueINS1H_23Sm100TmaWarpSpecializedILi2ELi2ELi32ELb0ELb0EEEJNS5_IJNSA_ILi64EEESF_SF_EEENS5_IJNSV_IS1M_SC_EENSV_INS5_IJNSA_ILi32EEESB_EEENS5_IJSC_S1M_EEEEEEEESH_SI_SH_SI_NS1H_6fusion15FusionCallbacksIS1L_NS1U_17LinearCombinationISH_fSH_fLNS_15FloatRoundStyleE2EEES1N_S1T_JEEENS4_5SM1004TMEM4LOAD26SM100_TMEM_LOAD_32dp32b32xENS4_13SM90_TMA_LOADENS14_INS15_ILi1ELi4ELi3EEES18_NSV_INS5_IJS19_S1P_EEENS5_IJS1P_SC_EEEEEEENS4_39AutoVectorizingCopyWithAssumedAlignmentILi128EEENS4_14SM90_TMA_STOREES29_S2B_S2B_EEEvvEEEEvNT_6ParamsE,@function
        .size           _ZN7cutlass13device_kernelINS_4gemm6kernel13GemmUniversalIN4cute5tupleIJiiiiEEENS1_10collective13CollectiveMmaINS1_35MainloopSm100TmaUmmaWarpSpecializedILi5ELi2ELi4ENS5_IJNS4_1CILi2EEESB_NSA_ILi1EEEEEEEENS5_IJNSA_ILi128EEESF_SF_EEENS_12float_e4m3_tENS5_IJlSC_lEEESH_SI_NS4_8TiledMMAINS4_8MMA_AtomIJNS4_10MMA_TraitsINS4_25SM100_MMA_F8F6F4_2x1SM_SSEJSH_SH_fSF_SF_NS4_17integral_constantINS4_4UMMA5MajorELSP_0EEESQ_NSN_INSO_7ScaleInELSR_0EEESS_EEEEEENS4_6LayoutINS5_IJSC_SC_SC_EEENS5_IJNSA_ILi0EEESX_SX_EEEEENS5_IJNS4_10UnderscoreES10_S10_EEEEENS4_28SM100_TMA_2SM_LOAD_MULTICASTENS4_14ComposedLayoutINS4_7SwizzleILi3ELi4ELi3EEENS4_18smem_ptr_flag_bitsILi8EEENSV_INS5_IJNSA_ILi8EEESF_EEENS5_IJSF_SC_EEEEEEEvNS4_8identityENS4_18SM100_TMA_2SM_LOADES1D_vS1E_EENS_8epilogue10collective18CollectiveEpilogueINS1H_23Sm100TmaWarpSpecializedILi2ELi2ELi32ELb0ELb0EEEJNS5_IJNSA_ILi64EEESF_SF_EEENS5_IJNSV_IS1M_SC_EENSV_INS5_IJNSA_ILi32EEESB_EEENS5_IJSC_S1M_EEEEEEEESH_SI_SH_SI_NS1H_6fusion15FusionCallbacksIS1L_NS1U_17LinearCombinationISH_fSH_fLNS_15FloatRoundStyleE2EEES1N_S1T_JEEENS4_5SM1004TMEM4LOAD26SM100_TMEM_LOAD_32dp32b32xENS4_13SM90_TMA_LOADENS14_INS15_ILi1ELi4ELi3EEES18_NSV_INS5_IJS19_S1P_EEENS5_IJS1P_SC_EEEEEEENS4_39AutoVectorizingCopyWithAssumedAlignmentILi128EEENS4_14SM90_TMA_STOREES29_S2B_S2B_EEEvvEEEEvNT_6ParamsE,(.L_x_166 - _ZN7cutlass13device_kernelINS_4gemm6kernel13GemmUniversalIN4cute5tupleIJiiiiEEENS1_10collective13CollectiveMmaINS1_35MainloopSm100TmaUmmaWarpSpecializedILi5ELi2ELi4ENS5_IJNS4_1CILi2EEESB_NSA_ILi1EEEEEEEENS5_IJNSA_ILi128EEESF_SF_EEENS_12float_e4m3_tENS5_IJlSC_lEEESH_SI_NS4_8TiledMMAINS4_8MMA_AtomIJNS4_10MMA_TraitsINS4_25SM100_MMA_F8F6F4_2x1SM_SSEJSH_SH_fSF_SF_NS4_17integral_constantINS4_4UMMA5MajorELSP_0EEESQ_NSN_INSO_7ScaleInELSR_0EEESS_EEEEEENS4_6LayoutINS5_IJSC_SC_SC_EEENS5_IJNSA_ILi0EEESX_SX_EEEEENS5_IJNS4_10UnderscoreES10_S10_EEEEENS4_28SM100_TMA_2SM_LOAD_MULTICASTENS4_14ComposedLayoutINS4_7SwizzleILi3ELi4ELi3EEENS4_18smem_ptr_flag_bitsILi8EEENSV_INS5_IJNSA_ILi8EEESF_EEENS5_IJSF_SC_EEEEEEEvNS4_8identityENS4_18SM100_TMA_2SM_LOADES1D_vS1E_EENS_8epilogue10collective18CollectiveEpilogueINS1H_23Sm100TmaWarpSpecializedILi2ELi2ELi32ELb0ELb0EEEJNS5_IJNSA_ILi64EEESF_SF_EEENS5_IJNSV_IS1M_SC_EENSV_INS5_IJNSA_ILi32EEESB_EEENS5_IJSC_S1M_EEEEEEEESH_SI_SH_SI_NS1H_6fusion15FusionCallbacksIS1L_NS1U_17LinearCombinationISH_fSH_fLNS_15FloatRoundStyleE2EEES1N_S1T_JEEENS4_5SM1004TMEM4LOAD26SM100_TMEM_LOAD_32dp32b32xENS4_13SM90_TMA_LOADENS14_INS15_ILi1ELi4ELi3EEES18_NSV_INS5_IJS19_S1P_EEENS5_IJS1P_SC_EEEEEEENS4_39AutoVectorizingCopyWithAssumedAlignmentILi128EEENS4_14SM90_TMA_STOREES29_S2B_S2B_EEEvvEEEEvNT_6ParamsE)
        .other          _ZN7cutlass13device_kernelINS_4gemm6kernel13GemmUniversalIN4cute5tupleIJiiiiEEENS1_10collective13CollectiveMmaINS1_35MainloopSm100TmaUmmaWarpSpecializedILi5ELi2ELi4ENS5_IJNS4_1CILi2EEESB_NSA_ILi1EEEEEEEENS5_IJNSA_ILi128EEESF_SF_EEENS_12float_e4m3_tENS5_IJlSC_lEEESH_SI_NS4_8TiledMMAINS4_8MMA_AtomIJNS4_10MMA_TraitsINS4_25SM100_MMA_F8F6F4_2x1SM_SSEJSH_SH_fSF_SF_NS4_17integral_constantINS4_4UMMA5MajorELSP_0EEESQ_NSN_INSO_7ScaleInELSR_0EEESS_EEEEEENS4_6LayoutINS5_IJSC_SC_SC_EEENS5_IJNSA_ILi0EEESX_SX_EEEEENS5_IJNS4_10UnderscoreES10_S10_EEEEENS4_28SM100_TMA_2SM_LOAD_MULTICASTENS4_14ComposedLayoutINS4_7SwizzleILi3ELi4ELi3EEENS4_18smem_ptr_flag_bitsILi8EEENSV_INS5_IJNSA_ILi8EEESF_EEENS5_IJSF_SC_EEEEEEEvNS4_8identityENS4_18SM100_TMA_2SM_LOADES1D_vS1E_EENS_8epilogue10collective18CollectiveEpilogueINS1H_23Sm100TmaWarpSpecializedILi2ELi2ELi32ELb0ELb0EEEJNS5_IJNSA_ILi64EEESF_SF_EEENS5_IJNSV_IS1M_SC_EENSV_INS5_IJNSA_ILi32EEESB_EEENS5_IJSC_S1M_EEEEEEEESH_SI_SH_SI_NS1H_6fusion15FusionCallbacksIS1L_NS1U_17LinearCombinationISH_fSH_fLNS_15FloatRoundStyleE2EEES1N_S1T_JEEENS4_5SM1004TMEM4LOAD26SM100_TMEM_LOAD_32dp32b32xENS4_13SM90_TMA_LOADENS14_INS15_ILi1ELi4ELi3EEES18_NSV_INS5_IJS19_S1P_EEENS5_IJS1P_SC_EEEEEEENS4_39AutoVectorizingCopyWithAssumedAlignmentILi128EEENS4_14SM90_TMA_STOREES29_S2B_S2B_EEEvvEEEEvNT_6ParamsE,@"STO_CUDA_ENTRY STV_DEFAULT"
_ZN7cutlass13device_kernelINS_4gemm6kernel13GemmUniversalIN4cute5tupleIJiiiiEEENS1_10collective13CollectiveMmaINS1_35MainloopSm100TmaUmmaWarpSpecializedILi5ELi2ELi4ENS5_IJNS4_1CILi2EEESB_NSA_ILi1EEEEEEEENS5_IJNSA_ILi128EEESF_SF_EEENS_12float_e4m3_tENS5_IJlSC_lEEESH_SI_NS4_8TiledMMAINS4_8MMA_AtomIJNS4_10MMA_TraitsINS4_25SM100_MMA_F8F6F4_2x1SM_SSEJSH_SH_fSF_SF_NS4_17integral_constantINS4_4UMMA5MajorELSP_0EEESQ_NSN_INSO_7ScaleInELSR_0EEESS_EEEEEENS4_6LayoutINS5_IJSC_SC_SC_EEENS5_IJNSA_ILi0EEESX_SX_EEEEENS5_IJNS4_10UnderscoreES10_S10_EEEEENS4_28SM100_TMA_2SM_LOAD_MULTICASTENS4_14ComposedLayoutINS4_7SwizzleILi3ELi4ELi3EEENS4_18smem_ptr_flag_bitsILi8EEENSV_INS5_IJNSA_ILi8EEESF_EEENS5_IJSF_SC_EEEEEEEvNS4_8identityENS4_18SM100_TMA_2SM_LOADES1D_vS1E_EENS_8epilogue10collective18CollectiveEpilogueINS1H_23Sm100TmaWarpSpecializedILi2ELi2ELi32ELb0ELb0EEEJNS5_IJNSA_ILi64EEESF_SF_EEENS5_IJNSV_IS1M_SC_EENSV_INS5_IJNSA_ILi32EEESB_EEENS5_IJSC_S1M_EEEEEEEESH_SI_SH_SI_NS1H_6fusion15FusionCallbacksIS1L_NS1U_17LinearCombinationISH_fSH_fLNS_15FloatRoundStyleE2EEES1N_S1T_JEEENS4_5SM1004TMEM4LOAD26SM100_TMEM_LOAD_32dp32b32xENS4_13SM90_TMA_LOADENS14_INS15_ILi1ELi4ELi3EEES18_NSV_INS5_IJS19_S1P_EEENS5_IJS1P_SC_EEEEEEENS4_39AutoVectorizingCopyWithAssumedAlignmentILi128EEENS4_14SM90_TMA_STOREES29_S2B_S2B_EEEvvEEEEvNT_6ParamsE:
[----:B------:R-:W1:Y:S01]  /*0000*/  LDC R1, c[0x0][0x37c] ;  /* 0x0000df00ff017b82 */ /* 0x000e620000000800 */
[----:B------:R-:W2:Y:S01]  /*0010*/  S2R R97, SR_TID.X ;  /* 0x0000000000617919 */ /* 0x000ea20000002100 */
[----:B------:R-:W3:Y:S06]  /*0020*/  LDCU.64 UR8, c[0x0][0x890] ;  /* 0x00011200ff0877ac */ /* 0x000eec0008000a00 */
[----:B------:R-:W4:Y:S01]  /*0030*/  S2UR UR46, SR_CgaCtaId ;  /* 0x00000000002e79c3 */ /* 0x000f220000008800 */
[----:B------:R-:W-:Y:S02]  /*0040*/  PRMT R86, RZ, 0x7610, R86 ;  /* 0x00007610ff567816 */ /* 0x000fe40000000056 */
[----:B------:R-:W-:Y:S01]  /*0050*/  ELECT P1, URZ, PT ;  /* 0x0000000000ff782f */ /* 0x000fe20003820000 */
[----:B---3--:R-:W-:-:S04]  /*0060*/  UISETP.NE.U32.AND UP0, UPT, UR8, URZ, UPT ;  /* 0x000000ff0800728c */ /* 0x008fc8000bf05070 */
[----:B------:R-:W-:Y:S02]  /*0070*/  UISETP.NE.AND.EX UP0, UPT, UR9, URZ, UPT, UP0 ;  /* 0x000000ff0900728c */ /* 0x000fe4000bf05300 */
[----:B----4-:R-:W-:Y:S02]  /*0080*/  ULOP3.LUT UR47, UR46, 0x1, URZ, 0xc0, !UPT ;  /* 0x000000012e2f7892 */ /* 0x010fe4000f8ec0ff */
[----:B------:R-:W-:Y:S01]  /*0090*/  ULOP3.LUT UR48, UR46, 0x1, URZ, 0x3c, !UPT ;  /* 0x000000012e307892 */ /* 0x000fe2000f8e3cff */
[----:B--2---:R-:W-:-:S05]  /*00a0*/  SHF.R.U32.HI R87, RZ, 0x5, R97 ;  /* 0x00000005ff577819 */ /* 0x004fca0000011661 */
[----:B------:R-:W2:Y:S02]  /*00b0*/  SHFL.IDX PT, R0, R87, RZ, 0x1f ;  /* 0x00001fff57007589 */ /* 0x000ea400000e0000 */
[----:B--2---:R-:W-:Y:S01]  /*00c0*/  R2UR UR25, R0 ;  /* 0x00000000001972ca */ /* 0x004fe200000e0000 */
[----:B-1----:R-:W-:-:S14]  /*00d0*/  BRA.U UP0, `(.L_x_0) ;  /* 0x0000000100307547 */ /* 0x002fdc000b800000 */
[----:B------:R-:W1:Y:S02]  /*00e0*/  LDCU.64 UR4, c[0x0][0x888] ;  /* 0x00011100ff0477ac */ /* 0x000e640008000a00 */
[----:B-1----:R-:W-:-:S04]  /*00f0*/  UISETP.NE.U32.AND UP0, UPT, UR4, URZ, UPT ;  /* 0x000000ff0400728c */ /* 0x002fc8000bf05070 */
[----:B------:R-:W-:-:S09]  /*0100*/  UISETP.NE.AND.EX UP0, UPT, UR5, URZ, UPT, UP0 ;  /* 0x000000ff0500728c */ /* 0x000fd2000bf05300 */
[----:B------:R-:W-:Y:S05]  /*0110*/  BRA.U !UP0, `(.L_x_1) ;  /* 0x0000000108147547 */ /* 0x000fea000b800000 */
[----:B------:R-:W1:Y:S01]  /*0120*/  LDC.64 R2, c[0x0][0x888] ;  /* 0x00022200ff027b82 */ /* 0x000e620000000a00 */
[----:B------:R-:W1:Y:S02]  /*0130*/  LDCU.64 UR4, c[0x0][0x358] ;  /* 0x00006b00ff0477ac */ /* 0x000e640008000a00 */
[----:B-1----:R1:W5:Y:S01]  /*0140*/  LDG.E R41, desc[UR4][R2.64] ;  /* 0x0000000402297981 */ /* 0x002362000c1e1900 */
[----:B------:R-:W-:Y:S01]  /*0150*/  HFMA2 R86, -RZ, RZ, 0, 5.9604644775390625e-08 ;  /* 0x00000001ff567431 */ /* 0x000fe200000001ff */
[----:B------:R-:W-:Y:S05]  /*0160*/  BRA `(.L_x_0) ;  /* 0x00000000000c7947 */ /* 0x000fea0003800000 */
.L_x_1:
[----:B------:R-:W1:Y:S01]  /*0170*/  LDCU UR4, c[0x0][0x880] ;  /* 0x00011000ff0477ac */ /* 0x000e620008000800 */
[----:B------:R-:W-:Y:S01]  /*0180*/  HFMA2 R86, -RZ, RZ, 0, 5.9604644775390625e-08 ;  /* 0x00000001ff567431 */ /* 0x000fe200000001ff */
[----:B-1----:R-:W-:-:S07]  /*0190*/  MOV R41, UR4 ;  /* 0x0000000400297c02 */ /* 0x002fce0008000f00 */
.L_x_0:
[----:B------:R-:W2:Y:S02]  /*01a0*/  LDCU.64 UR4, c[0x0][0x8b0] ;  /* 0x00011600ff0477ac */ /* 0x000ea40008000a00 */
[----:B--2---:R-:W-:-:S04]  /*01b0*/  UISETP.NE.U32.AND UP0, UPT, UR4, URZ, UPT ;  /* 0x000000ff0400728c */ /* 0x004fc8000bf05070 */
[----:B------:R-:W-:-:S09]  /*01c0*/  UISETP.NE.AND.EX UP0, UPT, UR5, URZ, UPT, UP0 ;  /* 0x000000ff0500728c */ /* 0x000fd2000bf05300 */
[----:B------:R-:W-:Y:S05]  /*01d0*/  BRA.U UP0, `(.L_x_2) ;  /* 0x0000000100287547 */ /* 0x000fea000b800000 */
[----:B------:R-:W2:Y:S02]  /*01e0*/  LDCU.64 UR4, c[0x0][0x8a8] ;  /* 0x00011500ff0477ac */ /* 0x000ea40008000a00 */
[----:B--2---:R-:W-:-:S04]  /*01f0*/  UISETP.NE.U32.AND UP0, UPT, UR4, URZ, UPT ;  /* 0x000000ff0400728c */ /* 0x004fc8000bf05070 */
[----:B------:R-:W-:-:S09]  /*0200*/  UISETP.NE.AND.EX UP0, UPT, UR5, URZ, UPT, UP0 ;  /* 0x000000ff0500728c */ /* 0x000fd2000bf05300 */
[----:B------:R-:W-:Y:S05]  /*0210*/  BRA.U !UP0, `(.L_x_3) ;  /* 0x0000000108107547 */ /* 0x000fea000b800000 */
[----:B------:R-:W2:Y:S01]  /*0220*/  LDC.64 R38, c[0x0][0x8a8] ;  /* 0x00022a00ff267b82 */ /* 0x000ea20000000a00 */
[----:B------:R-:W2:Y:S02]  /*0230*/  LDCU.64 UR4, c[0x0][0x358] ;  /* 0x00006b00ff0477ac */ /* 0x000ea40008000a00 */
[----:B--2---:R2:W5:Y:S01]  /*0240*/  LDG.E R38, desc[UR4][R38.64] ;  /* 0x0000000426267981 */ /* 0x004562000c1e1900 */
[----:B------:R-:W-:Y:S05]  /*0250*/  BRA `(.L_x_2) ;  /* 0x0000000000087947 */ /* 0x000fea0003800000 */
.L_x_3:
[----:B------:R-:W2:Y:S02]  /*0260*/  LDCU UR4, c[0x0][0x8a0] ;  /* 0x00011400ff0477ac */ /* 0x000ea40008000800 */
[----:B--2---:R-:W-:Y:S02]  /*0270*/  MOV R38, UR4 ;  /* 0x0000000400267c02 */ /* 0x004fe40008000f00 */
.L_x_2:
[----:B------:R-:W-:Y:S01]  /*0280*/  IMAD.U32 R0, RZ, RZ, UR25 ;  /* 0x00000019ff007e24 */ /* 0x000fe2000f8e00ff */
[----:B------:R-:W-:Y:S04]  /*0290*/  BSSY.RECONVERGENT B0, `(.L_x_4) ;  /* 0x000000c000007945 */ /* 0x000fe80003800200 */
[C---:B------:R-:W-:Y:S02]  /*02a0*/  ISETP.NE.OR P2, PT, R0.reuse, 0x1, !P1 ;  /* 0x000000010000780c */ /* 0x040fe40004f45670 */
[----:B------:R-:W-:-:S11]  /*02b0*/  ISETP.NE.OR P0, PT, R0, 0x3, !P1 ;  /* 0x000000030000780c */ /* 0x000fd60004f05670 */
[----:B------:R-:W-:Y:S05]  /*02c0*/  @P2 BRA `(.L_x_5) ;  /* 0x0000000000202947 */ /* 0x000fea0003800000 */
[----:B------:R-:W3:Y:S02]  /*02d0*/  LDCU.64 UR4, c[0x0][0x348] ;  /* 0x00006900ff0477ac */ /* 0x000ee40008000a00 */
[----:B---3--:R-:W-:Y:S02]  /*02e0*/  UIADD3 UR6, UP1, UPT, UR4, 0x80, URZ ;  /* 0x0000008004067890 */ /* 0x008fe4000ff3e0ff */
[----:B------:R-:W-:Y:S02]  /*02f0*/  UIADD3 UR4, UP0, UPT, UR4, 0x180, URZ ;  /* 0x0000018004047890 */ /* 0x000fe4000ff1e0ff */
[----:B------:R-:W-:Y:S02]  /*0300*/  UIADD3.X UR7, UPT, UPT, URZ, UR5, URZ, UP1, !UPT ;  /* 0x00000005ff077290 */ /* 0x000fe40008ffe4ff */
[----:B------:R-:W-:-:S07]  /*0310*/  UIADD3.X UR5, UPT, UPT, URZ, UR5, URZ, UP0, !UPT ;  /* 0x00000005ff057290 */ /* 0x000fce00087fe4ff */
[----:B------:R3:W-:Y:S02]  /*0320*/  UTMACCTL.PF [UR6] ;  /* 0x00000000060079b9 */ /* 0x0007e40008040000 */
[----:B------:R3:W-:Y:S02]  /*0330*/  UTMACCTL.PF [UR4] ;  /* 0x00000000040079b9 */ /* 0x0007e40008040000 */
[----:B---3--:R-:W-:Y:S01]  /*0340*/  NOP ;  /* 0x0000000000007918 */ /* 0x008fe20000000000 */
.L_x_5:
[----:B------:R-:W-:Y:S05]  /*0350*/  BSYNC.RECONVERGENT B0 ;  /* 0x0000000000007941 */ /* 0x000fea0003800200 */
.L_x_4:
[----:B------:R-:W-:Y:S04]  /*0360*/  BSSY.RECONVERGENT B0, `(.L_x_6) ;  /* 0x000000a000007945 */ /* 0x000fe80003800200 */
        /* <DEDUP_REMOVED lines=9> */
.L_x_7:
[----:B------:R-:W-:Y:S05]  /*0400*/  BSYNC.RECONVERGENT B0 ;  /* 0x0000000000007941 */ /* 0x000fea0003800200 */
.L_x_6:
[----:B------:R-:W3:Y:S01]  /*0410*/  LDCU.64 UR4, c[0x0][0x888] ;  /* 0x00011100ff0477ac */ /* 0x000ee20008000a00 */
[----:B------:R-:W-:Y:S02]  /*0420*/  UISETP.EQ.U32.AND UP1, UPT, UR8, URZ, UPT ;  /* 0x000000ff0800728c */ /* 0x000fe4000bf22070 */
[----:B------:R-:W-:Y:S02]  /*0430*/  UPLOP3.LUT UP3, UPT, UPT, UPT, UPT, 0x80, 0x8 ;  /* 0x000000000008789c */ /* 0x000fe40003f6f070 */
[----:B---3--:R-:W-:-:S04]  /*0440*/  UISETP.NE.U32.AND UP0, UPT, UR4, URZ, UPT ;  /* 0x000000ff0400728c */ /* 0x008fc8000bf05070 */
[----:B------:R-:W-:-:S04]  /*0450*/  UISETP.NE.AND.EX UP0, UPT, UR5, URZ, UPT, UP0 ;  /* 0x000000ff0500728c */ /* 0x000fc8000bf05300 */
[----:B------:R-:W-:-:S04]  /*0460*/  UISETP.EQ.OR.EX UP2, UPT, UR9, URZ, !UP0, UP1 ;  /* 0x000000ff0900728c */ /* 0x000fc8000c742710 */
[----:B------:R-:W-:-:S06]  /*0470*/  UP2UR UR4, UPR, URZ, 0x4 ;  /* 0x00000004ff047883 */ /* 0x000fcc0008000000 */
[----:B------:R-:W-:Y:S01]  /*0480*/  MOV R89, UR4 ;  /* 0x0000000400597c02 */ /* 0x000fe20008000f00 */
[----:B------:R-:W-:Y:S06]  /*0490*/  BRA.U !UP2, `(.L_x_8) ;  /* 0x000000010a207547 */ /* 0x000fec000b800000 */
[----:B------:R-:W-:Y:S01]  /*04a0*/  UISETP.NE.U32.AND UP1, UPT, UR8, URZ, UPT ;  /* 0x000000ff0800728c */ /* 0x000fe2000bf25070 */
[----:B-----5:R-:W-:Y:S01]  /*04b0*/  FSETP.NEU.AND P0, PT, R41, RZ, PT ;  /* 0x000000ff2900720b */ /* 0x020fe20003f0d000 */
[----:B------:R-:W-:Y:S02]  /*04c0*/  USEL UR4, URZ, 0xffffffff, UP0 ;  /* 0xffffffffff047887 */ /* 0x000fe40008000000 */
[----:B------:R-:W-:-:S10]  /*04d0*/  UISETP.NE.AND.EX UP1, UPT, UR9, URZ, UPT, UP1 ;  /* 0x000000ff0900728c */ /* 0x000fd4000bf25310 */
[----:B------:R-:W-:Y:S01]  /*04e0*/  VOTEU.ANY UP0, P0 ;  /* 0x0000000000ff7886 */ /* 0x000fe20000000100 */
[----:B------:R-:W-:-:S04]  /*04f0*/  @!UP1 USEL UR4, URZ, 0xffffffff, UP0 ;  /* 0xffffffffff049887 */ /* 0x000fc80008000000 */
[----:B------:R-:W-:-:S04]  /*0500*/  ULOP3.LUT UR4, UR4, 0x1, URZ, 0xc0, !UPT ;  /* 0x0000000104047892 */ /* 0x000fc8000f8ec0ff */
[----:B------:R-:W-:-:S11]  /*0510*/  UISETP.NE.U32.AND UP3, UPT, UR4, 0x1, UPT ;  /* 0x000000010400788c */ /* 0x000fd6000bf65070 */
.L_x_8:
[----:B------:R-:W3:Y:S01]  /*0520*/  SHFL.IDX PT, R0, R87, RZ, 0x1f ;  /* 0x00001fff57007589 */ /* 0x000ee200000e0000 */
[----:B------:R-:W-:-:S04]  /*0530*/  UISETP.NE.AND UP0, UPT, UR25, 0x2, UPT ;  /* 0x000000021900788c */ /* 0x000fc8000bf05270 */
[----:B------:R-:W-:Y:S02]  /*0540*/  UISETP.EQ.AND UP1, UPT, UR47, URZ, !UP0 ;  /* 0x000000ff2f00728c */ /* 0x000fe4000c722270 */
[----:B------:R-:W-:-:S04]  /*0550*/  USEL UR41, URZ, 0x1, UP0 ;  /* 0x00000001ff297887 */ /* 0x000fc80008000000 */
[----:B------:R-:W-:Y:S02]  /*0560*/  PLOP3.LUT P3, PT, P1, PT, UP1, 0x80, 0x8 ;  /* 0x000000000008781c */ /* 0x000fe40000f6f018 */
[----:B---3--:R-:W-:-:S13]  /*0570*/  ISETP.NE.AND P0, PT, R0, RZ, PT ;  /* 0x000000ff0000720c */ /* 0x008fda0003f05270 */
[----:B------:R-:W-:Y:S05]  /*0580*/  @P0 BRA `(.L_x_9) ;  /* 0x00000000005c0947 */ /* 0x000fea0003800000 */
[----:B------:R-:W-:Y:S01]  /*0590*/  UMOV UR4, 0x400 ;  /* 0x0000040000047882 */ /* 0x000fe20000000000 */
[----:B------:R-:W-:Y:S01]  /*05a0*/  UMOV UR8, 0x1 ;  /* 0x0000000100087882 */ /* 0x000fe20000000000 */
[----:B------:R-:W-:Y:S01]  /*05b0*/  UMOV UR6, 0x2 ;  /* 0x0000000200067882 */ /* 0x000fe20000000000 */
[----:B------:R-:W-:Y:S02]  /*05c0*/  ULEA UR4, UR46, UR4, 0x18 ;  /* 0x000000042e047291 */ /* 0x000fe4000f8ec0ff */
[----:B------:R-:W-:-:S04]  /*05d0*/  UIADD3 UR8, UPT, UPT, -UR8, 0x100000, URZ ;  /* 0x0010000008087890 */ /* 0x000fc8000fffe1ff */
[----:B------:R-:W-:Y:S02]  /*05e0*/  USHF.L.U32 UR9, UR8, 0xb, URZ ;  /* 0x0000000b08097899 */ /* 0x000fe400080006ff */
[----:B------:R-:W-:Y:S02]  /*05f0*/  USHF.L.U32 UR8, UR8, 0x1, URZ ;  /* 0x0000000108087899 */ /* 0x000fe400080006ff */
[----:B------:R-:W-:-:S04]  /*0600*/  UIADD3 UR6, UPT, UPT, -UR6, 0x100000, URZ ;  /* 0x0010000006067890 */ /* 0x000fc8000fffe1ff */
[----:B------:R-:W-:Y:S02]  /*0610*/  USHF.L.U32 UR7, UR6, 0xb, URZ ;  /* 0x0000000b06077899 */ /* 0x000fe400080006ff */
[----:B------:R-:W-:Y:S01]  /*0620*/  USHF.L.U32 UR6, UR6, 0x1, URZ ;  /* 0x0000000106067899 */ /* 0x000fe200080006ff */
[----:B------:R-:W-:Y:S01]  /*0630*/  ELECT P0, URZ, PT ;  /* 0x0000000000ff782f */ /* 0x000fe20003800000 */
[----:B------:R-:W3:Y:S02]  /*0640*/  FENCE.VIEW.ASYNC.S ;  /* 0x00000000000073c6 */ /* 0x000ee40000000000 */
[----:B---3--:R3:W4:Y:S08]  /*0650*/  SYNCS.EXCH.64 URZ, [UR4], UR8 ;  /* 0x0000000804ff75b2 */ /* 0x0087300008000100 */
[----:B------:R3:W1:Y:S01]  /*0660*/  SYNCS.EXCH.64 URZ, [UR4+0x28], UR6 ;  /* 0x0000280604ff75b2 */ /* 0x0006620008000100 */
        /* <DEDUP_REMOVED lines=8> */
[----:B------:R-:W-:Y:S01]  /*06f0*/  NOP ;  /* 0x0000000000007918 */ /* 0x000fe20000000000 */
.L_x_9:
[----:B------:R-:W2:Y:S01]  /*0700*/  SHFL.IDX PT, R0, R87, RZ, 0x1f ;  /* 0x00001fff57007589 */ /* 0x000ea200000e0000 */
[----:B------:R-:W-:Y:S01]  /*0710*/  NOP ;  /* 0x0000000000007918 */ /* 0x000fe20000000000 */
[----:B--2---:R-:W-:-:S13]  /*0720*/  ISETP.NE.AND P0, PT, R0, 0x1, PT ;  /* 0x000000010000780c */ /* 0x004fda0003f05270 */
[----:B------:R-:W-:Y:S05]  /*0730*/  @P0 BRA `(.L_x_10) ;  /* 0x0000000000440947 */ /* 0x000fea0003800000 */
[----:B---3--:R-:W-:Y:S01]  /*0740*/  UMOV UR4, 0x400 ;  /* 0x0000040000047882 */ /* 0x008fe20000000000 */
        /* <DEDUP_REMOVED lines=10> */
[----:B------:R-:W2:Y:S02]  /*07f0*/  FENCE.VIEW.ASYNC.S ;  /* 0x00000000000073c6 */ /* 0x000ea40000000000 */
[----:B--2---:R2:W3:Y:S08]  /*0800*/  SYNCS.EXCH.64 URZ, [UR4+0x50], UR8 ;  /* 0x0000500804ff75b2 */ /* 0x0044f00008000100 */
[----:B------:R2:W1:Y:S01]  /*0810*/  SYNCS.EXCH.64 URZ, [UR4+0x60], UR6 ;  /* 0x0000600604ff75b2 */ /* 0x0004620008000100 */
[----:B------:R2:W1:Y:S01]  /*0820*/  SYNCS.EXCH.64 URZ, [UR4+0x58], UR8 ;  /* 0x0000580804ff75b2 */ /* 0x0004620008000100 */
[----:B------:R2:W1:Y:S01]  /*0830*/  SYNCS.EXCH.64 URZ, [UR4+0x68], UR6 ;  /* 0x0000680604ff75b2 */ /* 0x0004620008000100 */
[----:B------:R-:W-:Y:S01]  /*0840*/  NOP ;  /* 0x0000000000007918 */ /* 0x000fe20000000000 */
.L_x_10:
[----:B------:R-:W4:Y:S01]  /*0850*/  SHFL.IDX PT, R0, R87, RZ, 0x1f ;  /* 0x00001fff57007589 */ /* 0x000f2200000e0000 */
[----:B------:R-:W-:Y:S01]  /*0860*/  NOP ;  /* 0x0000000000007918 */ /* 0x000fe20000000000 */
[----:B----4-:R-:W-:-:S13]  /*0870*/  ISETP.NE.AND P0, PT, R0, 0x3, PT ;  /* 0x000000030000780c */ /* 0x010fda0003f05270 */
[----:B------:R-:W-:Y:S05]  /*0880*/  @P0 BRA `(.L_x_11) ;  /* 0x00000000002c0947 */ /* 0x000fea0003800000 */
[----:B--23--:R-:W-:Y:S01]  /*0890*/  UMOV UR6, 0x400 ;  /* 0x0000040000067882 */ /* 0x00cfe20000000000 */
[----:B------:R-:W-:Y:S01]  /*08a0*/  UMOV UR4, 0x20 ;  /* 0x0000002000047882 */ /* 0x000fe20000000000 */
[----:B------:R-:W-:Y:S02]  /*08b0*/  ULEA UR6, UR46, UR6, 0x18 ;  /* 0x000000062e067291 */ /* 0x000fe4000f8ec0ff */
[----:B------:R-:W-:-:S04]  /*08c0*/  UIADD3 UR4, UPT, UPT, -UR4, 0x100000, URZ ;  /* 0x0010000004047890 */ /* 0x000fc8000fffe1ff */
[----:B------:R-:W-:Y:S02]  /*08d0*/  USHF.L.U32 UR5, UR4, 0xb, URZ ;  /* 0x0000000b04057899 */ /* 0x000fe400080006ff */
[----:B------:R-:W-:Y:S01]  /*08e0*/  USHF.L.U32 UR4, UR4, 0x1, URZ ;  /* 0x0000000104047899 */ /* 0x000fe200080006ff */
[----:B------:R-:W-:Y:S01]  /*08f0*/  ELECT P0, URZ, PT ;  /* 0x0000000000ff782f */ /* 0x000fe20003800000 */
[----:B------:R-:W2:Y:S10]  /*0900*/  FENCE.VIEW.ASYNC.S ;  /* 0x00000000000073c6 */ /* 0x000eb40000000000 */
[----:B--2---:R4:W2:Y:S01]  /*0910*/  SYNCS.EXCH.64 URZ, [UR6+0x70], UR4 ;  /* 0x0000700406ff75b2 */ /* 0x0048a20008000100 */
[----:B------:R4:W3:Y:S02]  /*0920*/  SYNCS.EXCH.64 URZ, [UR6+0x78], UR4 ;  /* 0x0000780406ff75b2 */ /* 0x0008e40008000100 */
[----:B----4-:R-:W-:Y:S01]  /*0930*/  NOP ;  /* 0x0000000000007918 */ /* 0x010fe20000000000 */
.L_x_11:
[----:B------:R-:W4:Y:S01]  /*0940*/  SHFL.IDX PT, R0, R87, RZ, 0x1f ;  /* 0x00001fff57007589 */ /* 0x000f2200000e0000 */
[----:B------:R-:W-:Y:S01]  /*0950*/  NOP ;  /* 0x0000000000007918 */ /* 0x000fe20000000000 */
[----:B----4-:R-:W-:-:S13]  /*0960*/  ISETP.NE.AND P0, PT, R0, 0x4, PT ;  /* 0x000000040000780c */ /* 0x010fda0003f05270 */
[----:B------:R-:W-:Y:S05]  /*0970*/  @P0 BRA `(.L_x_12) ;  /* 0x0000000000480947 */ /* 0x000fea0003800000 */
[----:B--23--:R-:W-:Y:S01]  /*0980*/  UMOV UR4, 0x3a0 ;  /* 0x000003a000047882 */ /* 0x00cfe20000000000 */
[----:B------:R-:W-:Y:S01]  /*0990*/  UMOV UR6, 0x400 ;  /* 0x0000040000067882 */ /* 0x000fe20000000000 */
[----:B------:R-:W-:Y:S01]  /*09a0*/  USEL UR4, UR4, 0x320, UP3 ;  /* 0x0000032004047887 */ /* 0x000fe20009800000 */
        /* <DEDUP_REMOVED lines=10> */
[----:B--2---:R4:W2:Y:S08]  /*0a50*/  SYNCS.EXCH.64 URZ, [UR6+0x80], UR8 ;  /* 0x0000800806ff75b2 */ /* 0x0048b00008000100 */
[----:B------:R4:W3:Y:S01]  /*0a60*/  SYNCS.EXCH.64 URZ, [UR6+0x90], UR4 ;  /* 0x0000900406ff75b2 */ /* 0x0008e20008000100 */
[----:B------:R4:W1:Y:S01]  /*0a70*/  SYNCS.EXCH.64 URZ, [UR6+0x88], UR8 ;  /* 0x0000880806ff75b2 */ /* 0x0008620008000100 */
[----:B------:R4:W1:Y:S02]  /*0a80*/  SYNCS.EXCH.64 URZ, [UR6+0x98], UR4 ;  /* 0x0000980406ff75b2 */ /* 0x0008640008000100 */
[----:B----4-:R-:W-:Y:S01]  /*0a90*/  NOP ;  /* 0x0000000000007918 */ /* 0x010fe20000000000 */
.L_x_12:
[----:B------:R-:W4:Y:S01]  /*0aa0*/  SHFL.IDX PT, R0, R87, RZ, 0x1f ;  /* 0x00001fff57007589 */ /* 0x000f2200000e0000 */
[----:B------:R-:W-:Y:S01]  /*0ab0*/  NOP ;  /* 0x0000000000007918 */ /* 0x000fe20000000000 */
[----:B----4-:R-:W-:-:S13]  /*0ac0*/  ISETP.NE.AND P0, PT, R0, 0x5, PT ;  /* 0x000000050000780c */ /* 0x010fda0003f05270 */
[----:B------:R-:W-:Y:S05]  /*0ad0*/  @P0 BRA `(.L_x_13) ;  /* 0x0000000000540947 */ /* 0x000fea0003800000 */
[----:B--23--:R-:W-:Y:S01]  /*0ae0*/  UMOV UR4, 0x400 ;  /* 0x0000040000047882 */ /* 0x00cfe20000000000 */
        /* <DEDUP_REMOVED lines=14> */
[----:B------:R4:W1:Y:S01]  /*0bd0*/  SYNCS.EXCH.64 URZ, [UR4+0xc8], UR8 ;  /* 0x0000c80804ff75b2 */ /* 0x0008620008000100 */
[----:B------:R4:W1:Y:S01]  /*0be0*/  SYNCS.EXCH.64 URZ, [UR4+0xb0], UR6 ;  /* 0x0000b00604ff75b2 */ /* 0x0008620008000100 */
[----:B------:R4:W1:Y:S01]  /*0bf0*/  SYNCS.EXCH.64 URZ, [UR4+0xd0], UR8 ;  /* 0x0000d00804ff75b2 */ /* 0x0008620008000100 */
[----:B------:R4:W1:Y:S01]  /*0c00*/  SYNCS.EXCH.64 URZ, [UR4+0xb8], UR6 ;  /* 0x0000b80604ff75b2 */ /* 0x0008620008000100 */
[----:B------:R4:W1:Y:S02]  /*0c10*/  SYNCS.EXCH.64 URZ, [UR4+0xd8], UR8 ;  /* 0x0000d80804ff75b2 */ /* 0x0008640008000100 */
[----:B----4-:R-:W-:Y:S01]  /*0c20*/  NOP ;  /* 0x0000000000007918 */ /* 0x010fe20000000000 */
.L_x_13:
[----:B------:R-:W4:Y:S01]  /*0c30*/  SHFL.IDX PT, R0, R87, RZ, 0x1f ;  /* 0x00001fff57007589 */ /* 0x000f2200000e0000 */
[----:B------:R-:W-:Y:S01]  /*0c40*/  ISETP.NE.OR P1, PT, RZ, UR25, !P1 ;  /* 0x00000019ff007c0c */ /* 0x000fe2000cf25670 */
        /* <DEDUP_REMOVED lines=12> */
[----:B------:R4:W3:Y:S01]  /*0d10*/  SYNCS.EXCH.64 URZ, [UR4+0xf0], UR6 ;  /* 0x0000f00604ff75b2 */ /* 0x0008e20008000100 */
[----:B------:R4:W1:Y:S01]  /*0d20*/  SYNCS.EXCH.64 URZ, [UR4+0xe8], UR6 ;  /* 0x0000e80604ff75b2 */ /* 0x0008620008000100 */
[----:B------:R4:W1:Y:S02]  /*0d30*/  SYNCS.EXCH.64 URZ, [UR4+0xf8], UR6 ;  /* 0x0000f80604ff75b2 */ /* 0x0008640008000100 */
[----:B----4-:R-:W-:Y:S01]  /*0d40*/  NOP ;  /* 0x0000000000007918 */ /* 0x010fe20000000000 */
.L_x_14:
[----:B------:R-:W-:Y:S01]  /*0d50*/  VOTEU.ALL UP0, P1 ;  /* 0x0000000000ff7886 */ /* 0x000fe20000800000 */
[----:B--23--:R-:W-:Y:S01]  /*0d60*/  UMOV UR4, 0x20 ;  /* 0x0000002000047882 */ /* 0x00cfe20000000000 */
[----:B------:R-:W2:Y:S01]  /*0d70*/  LDCU UR7, c[0x0][0x36c] ;  /* 0x00006d80ff0777ac */ /* 0x000ea20008000800 */
[----:B------:R-:W-:Y:S01]  /*0d80*/  NOP ;  /* 0x0000000000007918 */ /* 0x000fe20000000000 */
[----:B------:R-:W-:Y:S01]  /*0d90*/  LOP3.LUT R0, R97, 0x1f, RZ, 0xc0, !PT ;  /* 0x0000001f61007812 */ /* 0x000fe200078ec0ff */
[----:B------:R-:W-:Y:S01]  /*0da0*/  @!UP0 UMOV UR6, 0x400 ;  /* 0x0000040000068882 */ /* 0x000fe20000000000 */
[----:B------:R-:W-:-:S04]  /*0db0*/  @!UP0 UIADD3 UR4, UPT, UPT, -UR4, 0x100000, URZ ;  /* 0x0010000004048890 */ /* 0x000fc8000fffe1ff */
[----:B------:R-:W-:Y:S02]  /*0dc0*/  @!UP0 USHF.L.U32 UR5, UR4, 0xb, URZ ;  /* 0x0000000b04058899 */ /* 0x000fe400080006ff */
[----:B------:R-:W-:Y:S02]  /*0dd0*/  @!UP0 USHF.L.U32 UR4, UR4, 0x1, URZ ;  /* 0x0000000104048899 */ /* 0x000fe400080006ff */
[----:B------:R-:W-:Y:S01]  /*0de0*/  @!UP0 ULEA UR6, UR46, UR6, 0x18 ;  /* 0x000000062e068291 */ /* 0x000fe2000f8ec0ff */
[----:B------:R-:W-:Y:S01]  /*0df0*/  VOTEU.ALL UP0, P1 ;  /* 0x0000000000ff7886 */ /* 0x000fe20000800000 */
[----:B------:R-:W-:Y:S02]  /*0e00*/  UISETP.NE.AND UP4, UPT, UR25, URZ, UPT ;  /* 0x000000ff1900728c */ /* 0x000fe4000bf85270 */
[----:B--2---:R-:W-:Y:S01]  /*0e10*/  UISETP.EQ.U32.AND UP5, UPT, UR7, 0x1, UPT ;  /* 0x000000010700788c */ /* 0x004fe2000bfa2070 */
[----:B------:R-:W2:Y:S07]  /*0e20*/  FENCE.VIEW.ASYNC.S ;  /* 0x00000000000073c6 */ /* 0x000eae0000000000 */
[----:B--2---:R2:W3:Y:S01]  /*0e30*/  @!UP0 SYNCS.EXCH.64 URZ, [UR6+0x100], UR4 ;  /* 0x0001000406ff85b2 */ /* 0x0044e20008000100 */
[----:B------:R-:W-:Y:S05]  /*0e40*/  BRA.U !UP5, `(.L_x_15) ;  /* 0x000000010d087547 */ /* 0x000fea000b800000 */
[----:B-1-3--:R-:W-:Y:S01]  /*0e50*/  UCGABAR_ARV ;  /* 0x00000000000079c7 */ /* 0x00afe20008000000 */
[----:B------:R-:W-:Y:S05]  /*0e60*/  BRA `(.L_x_16) ;  /* 0x0000000000047947 */ /* 0x000fea0003800000 */
.L_x_15:
[----:B-1-3--:R-:W-:Y:S01]  /*0e70*/  NOP ;  /* 0x0000000000007918 */ /* 0x00afe20000000000 */
.L_x_16:
[----:B------:R-:W1:Y:S01]  /*0e80*/  S2UR UR20, SR_CTAID.X ;  /* 0x00000000001479c3 */ /* 0x000e620000002500 */
[----:B------:R-:W-:-:S05]  /*0e90*/  CS2R.32 R88, SR_CgaSize ;  /* 0x0000000000587805 */ /* 0x000fca0000008a00 */
[----:B------:R-:W-:-:S05]  /*0ea0*/  IMAD R88, R88, -0xa0, RZ ;  /* 0xffffff6058587824 */ /* 0x000fca00078e02ff */
[----:B--2---:R-:W-:-:S14]  /*0eb0*/  R2UR UR5, R88 ;  /* 0x00000000580572ca */ /* 0x004fdc00000e0000 */
[----:B------:R-:W2:Y:S01]  /*0ec0*/  LDCU UR5, c[0x0][UR5+0x2b0] ;  /* 0x00005600050577ac */ /* 0x000ea20008000800 */
[----:B------:R-:W-:-:S05]  /*0ed0*/  CS2R.32 R88, SR_CgaSize ;  /* 0x0000000000587805 */ /* 0x000fca0000008a00 */
[----:B------:R-:W-:-:S05]  /*0ee0*/  IMAD R88, R88, -0xa0, RZ ;  /* 0xffffff6058587824 */ /* 0x000fca00078e02ff */
[----:B------:R-:W-:-:S14]  /*0ef0*/  R2UR UR4, R88 ;  /* 0x00000000580472ca */ /* 0x000fdc00000e0000 */
[----:B------:R-:W3:Y:S01]  /*0f00*/  LDCU UR4, c[0x0][UR4+0x2b4] ;  /* 0x00005680040477ac */ /* 0x000ee20008000800 */
[----:B------:R-:W4:Y:S01]  /*0f10*/  S2UR UR7, SR_CTAID.Y ;  /* 0x00000000000779c3 */ /* 0x000f220000002600 */
[----:B------:R-:W-:-:S05]  /*0f20*/  CS2R.32 R88, SR_CgaSize ;  /* 0x0000000000587805 */ /* 0x000fca0000008a00 */
[----:B------:R-:W-:-:S05]  /*0f30*/  IMAD R88, R88, -0xa0, RZ ;  /* 0xffffff6058587824 */ /* 0x000fca00078e02ff */
[----:B------:R-:W-:-:S14]  /*0f40*/  R2UR UR8, R88 ;  /* 0x00000000580872ca */ /* 0x000fdc00000e0000 */
[----:B------:R-:W3:Y:S01]  /*0f50*/  LDCU UR8, c[0x0][UR8+0x2a0] ;  /* 0x00005400080877ac */ /* 0x000ee20008000800 */
[----:B------:R-:W3:Y:S01]  /*0f60*/  LDCU UR21, c[0x0][0xb24] ;  /* 0x00016480ff1577ac */ /* 0x000ee20008000800 */
[----:B------:R-:W1:Y:S01]  /*0f70*/  S2UR UR36, SR_CTAID.Z ;  /* 0x00000000002479c3 */ /* 0x000e620000002700 */
[----:B------:R-:W-:-:S05]  /*0f80*/  CS2R.32 R88, SR_CgaSize ;  /* 0x0000000000587805 */ /* 0x000fca0000008a00 */
[----:B------:R-:W-:-:S05]  /*0f90*/  IMAD R88, R88, -0xa0, RZ ;  /* 0xffffff6058587824 */ /* 0x000fca00078e02ff */
[----:B------:R-:W-:-:S14]  /*0fa0*/  R2UR UR63, R88 ;  /* 0x00000000583f72ca */ /* 0x000fdc00000e0000 */
[----:B------:R-:W3:Y:S01]  /*0fb0*/  LDCU UR63, c[0x0][UR63+0x2a4] ;  /* 0x000054803f3f77ac */ /* 0x000ee20008000800 */
[----:B------:R-:W-:Y:S02]  /*0fc0*/  UISETP.GT.U32.AND UP0, UPT, UR47, 0xffff, UPT ;  /* 0x0000ffff2f00788c */ /* 0x000fe4000bf04070 */
[----:B------:R-:W-:Y:S01]  /*0fd0*/  USHF.L.U32 UR27, UR46, 0xb, URZ ;  /* 0x0000000b2e1b7899 */ /* 0x000fe200080006ff */
[----:B-1----:R-:W-:Y:S01]  /*0fe0*/  I2FP.F32.U32 R3, UR20 ;  /* 0x0000001400037c45 */ /* 0x002fe20008201000 */
[----:B------:R-:W-:Y:S01]  /*0ff0*/  UMOV UR30, 0x5 ;  /* 0x00000005001e7882 */ /* 0x000fe20000000000 */
[----:B------:R-:W1:Y:S03]  /*1000*/  LDCU UR42, c[0x0][0xb24] ;  /* 0x00016480ff2a77ac */ /* 0x000e660008000800 */
[----:B--2---:R-:W-:Y:S01]  /*1010*/  FMUL R3, R3, UR5 ;  /* 0x0000000503037c20 */ /* 0x004fe20008400000 */
[----:B------:R-:W2:Y:S01]  /*1020*/  LDCU UR29, c[0x0][0xb30] ;  /* 0x00016600ff1d77ac */ /* 0x000ea20008000800 */
[----:B----4-:R-:W-:Y:S01]  /*1030*/  I2FP.F32.U32 R2, UR7 ;  /* 0x0000000700027c45 */ /* 0x010fe20008201000 */
[----:B------:R-:W-:-:S03]  /*1040*/  USHF.L.U32 UR45, UR20, 0x6, URZ ;  /* 0x00000006142d7899 */ /* 0x000fc600080006ff */
[----:B------:R-:W4:Y:S01]  /*1050*/  F2I.U32.TRUNC.NTZ R3, R3 ;  /* 0x0000000300037305 */ /* 0x000f22000020f000 */
[----:B------:R-:W-:Y:S01]  /*1060*/  USEL UR26, UR47, 0xffff, !UP0 ;  /* 0x0000ffff2f1a7887 */ /* 0x000fe2000c000000 */
[----:B---3--:R-:W-:Y:S01]  /*1070*/  FMUL R2, R2, UR4 ;  /* 0x0000000402027c20 */ /* 0x008fe20008400000 */
[----:B------:R-:W-:Y:S01]  /*1080*/  UISETP.GE.AND UP2, UPT, UR21, 0x1, UPT ;  /* 0x000000011500788c */ /* 0x000fe2000bf46270 */
[----:B------:R-:W-:-:S04]  /*1090*/  UMOV UR24, UR7 ;  /* 0x0000000700187c82 */ /* 0x000fc80008000000 */
[----:B------:R-:W3:Y:S01]  /*10a0*/  F2I.U32.TRUNC.NTZ R2, R2 ;  /* 0x0000000200027305 */ /* 0x000ee2000020f000 */
[----:B----4-:R-:W-:Y:S02]  /*10b0*/  R2UR UR4, R3 ;  /* 0x00000000030472ca */ /* 0x010fe400000e0000 */
[----:B------:R-:W-:Y:S02]  /*10c0*/  PRMT R3, RZ, 0x7610, R3 ;  /* 0x00007610ff037816 */ /* 0x000fe40000000003 */
[----:B---3--:R-:W-:Y:S02]  /*10d0*/  R2UR UR6, R2 ;  /* 0x00000000020672ca */ /* 0x008fe400000e0000 */
[----:B------:R-:W-:-:S07]  /*10e0*/  PRMT R2, RZ, 0x7610, R2 ;  /* 0x00007610ff027816 */ /* 0x000fce0000000002 */
[----:B------:R-:W-:-:S04]  /*10f0*/  UIADD3 UR5, UPT, UPT, -UR4, URZ, URZ ;  /* 0x000000ff04057290 */ /* 0x000fc8000fffe1ff */
[----:B------:R-:W-:Y:S02]  /*1100*/  UIMAD UR5, UR8, UR5, UR20 ;  /* 0x00000005080572a4 */ /* 0x000fe4000f8e0214 */
[----:B------:R-:W-:-:S04]  /*1110*/  UIADD3 UR4, UPT, UPT, -UR6, URZ, URZ ;  /* 0x000000ff06047290 */ /* 0x000fc8000fffe1ff */
[----:B------:R-:W-:Y:S01]  /*1120*/  IMAD.U32 R88, RZ, RZ, UR5 ;  /* 0x00000005ff587e24 */ /* 0x000fe2000f8e00ff */
[----:B------:R-:W-:Y:S01]  /*1130*/  UIMAD UR63, UR63, UR4, UR7 ;  /* 0x000000043f3f72a4 */ /* 0x000fe2000f8e0207 */
[----:B-12---:R-:W-:Y:S11]  /*1140*/  BRA.U UP4, `(.L_x_17) ;  /* 0x0000000104407547 */ /* 0x006ff6000b800000 */
[----:B------:R-:W-:-:S13]  /*1150*/  R2UR UR4, R88 ;  /* 0x00000000580472ca */ /* 0x000fda00000e0000 */
[----:B------:R-:W-:Y:S02]  /*1160*/  UISETP.GT.U32.AND UP0, UPT, UR4, 0x1, UPT ;  /* 0x000000010400788c */ /* 0x000fe4000bf04070 */
[----:B------:R-:W-:Y:S02]  /*1170*/  ULOP3.LUT UR4, UR4, 0xfffffffe, URZ, 0xc0, !UPT ;  /* 0xfffffffe04047892 */ /* 0x000fe4000f8ec0ff */
[----:B------:R-:W-:Y:S02]  /*1180*/  UISETP.NE.AND UP1, UPT, UR63, URZ, UP0 ;  /* 0x000000ff3f00728c */ /* 0x000fe40008725270 */
[----:B------:R-:W-:Y:S02]  /*1190*/  UISETP.NE.AND UP0, UPT, UR63, 0x1, UP0 ;  /* 0x000000013f00788c */ /* 0x000fe40008705270 */
[----:B------:R-:W-:Y:S02]  /*11a0*/  USEL UR7, URZ, 0x1, UP1 ;  /* 0x00000001ff077887 */ /* 0x000fe40008800000 */
[----:B------:R-:W-:-:S02]  /*11b0*/  USEL UR6, URZ, 0x4, UP0 ;  /* 0x00000004ff067887 */ /* 0x000fc40008000000 */
[----:B------:R-:W-:Y:S02]  /*11c0*/  USEL UR5, URZ, 0x2, UP1 ;  /* 0x00000002ff057887 */ /* 0x000fe40008800000 */
[----:B------:R-:W-:Y:S02]  /*11d0*/  ULEA UR4, UR63, UR4, 0x1 ;  /* 0x000000043f047291 */ /* 0x000fe4000f8e08ff */
[----:B------:R-:W-:Y:S02]  /*11e0*/  USEL UR8, URZ, 0x8, UP0 ;  /* 0x00000008ff087887 */ /* 0x000fe40008000000 */
[----:B------:R-:W-:-:S03]  /*11f0*/  UIADD3 UR5, UPT, UPT, UR5, UR6, UR7 ;  /* 0x0000000605057290 */ /* 0x000fc6000fffe007 */
[----:B------:R-:W-:Y:S01]  /*1200*/  UMOV UR6, 0x3 ;  /* 0x0000000300067882 */ /* 0x000fe20000000000 */
[----:B------:R-:W-:Y:S02]  /*1210*/  UIADD3 UR5, UPT, UPT, UR5, UR8, URZ ;  /* 0x0000000805057290 */ /* 0x000fe4000fffe0ff */
[----:B------:R-:W-:-:S04]  /*1220*/  USHF.L.U32 UR4, UR6, UR4, URZ ;  /* 0x0000000406047299 */ /* 0x000fc800080006ff */
[----:B------:R-:W-:Y:S02]  /*1230*/  MOV R3, UR5 ;  /* 0x0000000500037c02 */ /* 0x000fe40008000f00 */
[----:B------:R-:W-:Y:S02]  /*1240*/  IMAD.U32 R2, RZ, RZ, UR4 ;  /* 0x00000004ff027e24 */ /* 0x000fe4000f8e00ff */
.L_x_17:
[----:B------:R-:W-:Y:S05]  /*1250*/  BRA.U !UP2, `(.L_x_18) ;  /* 0x000000010ad47547 */ /* 0x000fea000b800000 */
[----:B------:R-:W1:Y:S01]  /*1260*/  LDCU.128 UR12, c[0x0][0xb10] ;  /* 0x00016200ff0c77ac */ /* 0x000e620008000c00 */
[----:B------:R-:W2:Y:S01]  /*1270*/  LDCU UR6, c[0x0][0x370] ;  /* 0x00006e00ff0677ac */ /* 0x000ea20008000800 */
[----:B------:R-:W3:Y:S01]  /*1280*/  LDCU UR5, c[0x0][0x374] ;  /* 0x00006e80ff0577ac */ /* 0x000ee20008000800 */
[----:B------:R-:W4:Y:S01]  /*1290*/  LDCU UR28, c[0x0][0xb0c] ;  /* 0x00016180ff1c77ac */ /* 0x000f220008000800 */
[----:B------:R-:W4:Y:S01]  /*12a0*/  LDCU UR4, c[0x0][0xb20] ;  /* 0x00016400ff0477ac */ /* 0x000f220008000800 */
[----:B------:R-:W4:Y:S01]  /*12b0*/  LDCU.64 UR8, c[0x0][0xb28] ;  /* 0x00016500ff0877ac */ /* 0x000f220008000a00 */
[----:B-1----:R-:W-:Y:S02]  /*12c0*/  UISETP.NE.AND UP0, UPT, UR14, 0x1, UPT ;  /* 0x000000010e00788c */ /* 0x002fe4000bf05270 */
[----:B---3--:R-:W-:Y:S02]  /*12d0*/  UIMAD.WIDE.U32 UR10, UR5, UR15, URZ ;  /* 0x0000000f050a72a5 */ /* 0x008fe4000f8e00ff */
[----:B--2---:R-:W-:-:S02]  /*12e0*/  UIMAD.WIDE.U32 UR18, UR6, UR12, URZ ;  /* 0x0000000c061272a5 */ /* 0x004fc4000f8e00ff */
[----:B----4-:R-:W-:Y:S02]  /*12f0*/  UISETP.NE.AND UP1, UPT, UR28, 0x1, UPT ;  /* 0x000000011c00788c */ /* 0x010fe4000bf25270 */
[----:B------:R-:W-:Y:S01]  /*1300*/  UISETP.NE.AND UP2, UPT, UR21, 0x1, UPT ;  /* 0x000000011500788c */ /* 0x000fe2000bf45270 */
[----:B------:R-:W-:Y:S02]  /*1310*/  UMOV UR10, UR11 ;  /* 0x0000000b000a7c82 */ /* 0x000fe40008000000 */
[----:B------:R-:W-:Y:S01]  /*1320*/  UMOV UR18, UR19 ;  /* 0x0000001300127c82 */ /* 0x000fe20008000000 */
[----:B------:R-:W-:Y:S02]  /*1330*/  @UP0 USHF.R.U32.HI UR5, URZ, UR4, UR10 ;  /* 0x00000004ff050299 */ /* 0x000fe4000801160a */
[----:B------:R-:W-:Y:S02]  /*1340*/  UIMAD.WIDE.U32 UR22, UR24, UR15, URZ ;  /* 0x0000000f181672a5 */ /* 0x000fe4000f8e00ff */
[----:B------:R-:W-:-:S02]  /*1350*/  UIMAD.WIDE.U32 UR10, UR5, UR8, URZ ;  /* 0x00000008050a72a5 */ /* 0x000fc4000f8e00ff */
[----:B------:R-:W-:Y:S02]  /*1360*/  @UP1 USHF.R.U32.HI UR6, URZ, UR13, UR18 ;  /* 0x0000000dff061299 */ /* 0x000fe40008011612 */
[----:B------:R-:W-:Y:S02]  /*1370*/  UIMAD.WIDE.U32 UR16, UR20, UR12, URZ ;  /* 0x0000000c141072a5 */ /* 0x000fe4000f8e00ff */
[----:B------:R-:W-:Y:S01]  /*1380*/  UIMAD.WIDE.U32 UR18, UR6, UR8, URZ ;  /* 0x00000008061272a5 */ /* 0x000fe2000f8e00ff */
[----:B------:R-:W-:Y:S01]  /*1390*/  UMOV UR22, UR23 ;  /* 0x0000001700167c82 */ /* 0x000fe20008000000 */
[----:B------:R-:W-:Y:S01]  /*13a0*/  UMOV UR10, UR11 ;  /* 0x0000000b000a7c82 */ /* 0x000fe20008000000 */
[----:B------:R-:W-:Y:S02]  /*13b0*/  USHF.R.U32.HI UR22, URZ, UR4, UR22 ;  /* 0x00000004ff167299 */ /* 0x000fe40008011616 */
[----:B------:R-:W-:Y:S02]  /*13c0*/  @UP2 USHF.R.U32.HI UR5, URZ, UR9, UR10 ;  /* 0x00000009ff052299 */ /* 0x000fe4000801160a */
[----:B------:R-:W-:Y:S01]  /*13d0*/  UMOV UR7, UR19 ;  /* 0x0000001300077c82 */ /* 0x000fe20008000000 */
[----:B------:R-:W-:Y:S01]  /*13e0*/  UMOV UR16, UR17 ;  /* 0x0000001100107c82 */ /* 0x000fe20008000000 */
[----:B------:R-:W-:-:S02]  /*13f0*/  @UP2 USHF.R.U32.HI UR6, URZ, UR9, UR7 ;  /* 0x00000009ff062299 */ /* 0x000fc40008011607 */
[----:B------:R-:W-:Y:S02]  /*1400*/  USHF.R.U32.HI UR13, URZ, UR13, UR16 ;  /* 0x0000000dff0d7299 */ /* 0x000fe40008011610 */
[----:B------:R-:W-:Y:S02]  /*1410*/  USEL UR4, UR24, UR22, !UP0 ;  /* 0x0000001618047287 */ /* 0x000fe4000c000000 */
[----:B------:R-:W-:Y:S02]  /*1420*/  UIMAD UR7, UR5, UR21, URZ ;  /* 0x00000015050772a4 */ /* 0x000fe4000f8e02ff */
[----:B------:R-:W-:Y:S02]  /*1430*/  USEL UR5, UR20, UR13, !UP1 ;  /* 0x0000000d14057287 */ /* 0x000fe4000c800000 */
[----:B------:R-:W-:Y:S02]  /*1440*/  UIMAD UR12, UR6, UR21, URZ ;  /* 0x00000015060c72a4 */ /* 0x000fe4000f8e02ff */
[----:B------:R-:W-:-:S02]  /*1450*/  UISETP.GE.AND UP0, UPT, UR4, UR7, UPT ;  /* 0x000000070400728c */ /* 0x000fc4000bf06270 */
[----:B------:R-:W-:Y:S02]  /*1460*/  UIMAD.WIDE.U32 UR10, UR4, UR8, URZ ;  /* 0x00000008040a72a5 */ /* 0x000fe4000f8e00ff */
[----:B------:R-:W-:Y:S02]  /*1470*/  UISETP.GE.OR UP0, UPT, UR5, UR12, UP0 ;  /* 0x0000000c0500728c */ /* 0x000fe40008706670 */
[----:B------:R-:W-:Y:S02]  /*1480*/  UIMAD.WIDE.U32 UR12, UR5, UR8, URZ ;  /* 0x00000008050c72a5 */ /* 0x000fe4000f8e00ff */
[----:B------:R-:W-:Y:S01]  /*1490*/  UIADD3 UR10, UPT, UPT, -UR4, URZ, URZ ;  /* 0x000000ff040a7290 */ /* 0x000fe2000fffe1ff */
[----:B------:R-:W-:Y:S01]  /*14a0*/  UMOV UR8, UR11 ;  /* 0x0000000b00087c82 */ /* 0x000fe20008000000 */
[----:B------:R-:W-:Y:S02]  /*14b0*/  UIADD3 UR11, UPT, UPT, -UR5, URZ, URZ ;  /* 0x000000ff050b7290 */ /* 0x000fe4000fffe1ff */
[----:B------:R-:W-:-:S03]  /*14c0*/  USHF.R.U32.HI UR8, URZ, UR9, UR8 ;  /* 0x00000009ff087299 */ /* 0x000fc60008011608 */
[----:B------:R-:W-:Y:S01]  /*14d0*/  @!UP0 UMOV UR7, UR13 ;  /* 0x0000000d00078c82 */ /* 0x000fe20008000000 */
[----:B------:R-:W-:Y:S02]  /*14e0*/  UIMAD UR24, UR14, UR10, UR24 ;  /* 0x0000000a0e1872a4 */ /* 0x000fe4000f8e0218 */
[----:B------:R-:W-:Y:S02]  /*14f0*/  USEL UR8, UR4, UR8, !UP2 ;  /* 0x0000000804087287 */ /* 0x000fe4000d000000 */
[----:B------:R-:W-:Y:S02]  /*1500*/  @!UP0 USHF.R.U32.HI UR7, URZ, UR9, UR7 ;  /* 0x00000009ff078299 */ /* 0x000fe40008011607 */
[----:B------:R-:W-:Y:S02]  /*1510*/  UIADD3 UR9, UPT, UPT, -UR8, URZ, URZ ;  /* 0x000000ff08097290 */ /* 0x000fe4000fffe1ff */
[----:B------:R-:W-:Y:S02]  /*1520*/  @!UP0 USEL UR7, UR5, UR7, !UP2 ;  /* 0x0000000705078287 */ /* 0x000fe4000d000000 */
[----:B------:R-:W-:-:S02]  /*1530*/  UIMAD UR9, UR21, UR9, UR4 ;  /* 0x00000009150972a4 */ /* 0x000fc4000f8e0204 */
[----:B------:R-:W-:Y:S02]  /*1540*/  @!UP0 UIADD3 UR8, UPT, UPT, UR8, -UR7, URZ ;  /* 0x8000000708088290 */ /* 0x000fe4000fffe0ff */
[----:B------:R-:W-:Y:S02]  /*1550*/  @!UP0 UIMAD UR6, UR9, UR6, UR7 ;  /* 0x00000006090682a4 */ /* 0x000fe4000f8e0207 */
[----:B------:R-:W-:Y:S02]  /*1560*/  @!UP0 UIMAD UR4, UR8, UR21, UR5 ;  /* 0x00000015080482a4 */ /* 0x000fe4000f8e0205 */
[----:B------:R-:W-:Y:S02]  /*1570*/  UIMAD UR20, UR28, UR11, UR20 ;  /* 0x0000000b1c1472a4 */ /* 0x000fe4000f8e0214 */
[----:B------:R-:W-:Y:S01]  /*1580*/  UIMAD UR24, UR4, UR14, UR24 ;  /* 0x0000000e041872a4 */ /* 0x000fe2000f8e0218 */
[----:B------:R-:W-:Y:S02]  /*1590*/  @!UP0 UMOV UR5, UR6 ;  /* 0x0000000600058c82 */ /* 0x000fe40008000000 */
[----:B------:R-:W-:-:S12]  /*15a0*/  UIMAD UR20, UR5, UR28, UR20 ;  /* 0x0000001c051472a4 */ /* 0x000fd8000f8e0214 */
.L_x_18:
[----:B------:R-:W-:Y:S02]  /*15b0*/  UISETP.NE.AND UP1, UPT, UR29, 0x1, UPT ;  /* 0x000000011d00788c */ /* 0x000fe4000bf25270 */
[----:B------:R-:W-:Y:S02]  /*15c0*/  ULOP3.LUT UR21, UR26, 0xffff, URZ, 0xc0, !UPT ;  /* 0x0000ffff1a157892 */ /* 0x000fe4000f8ec0ff */
[----:B------:R-:W-:Y:S02]  /*15d0*/  UISETP.NE.AND UP0, UPT, UR25, 0x2, UPT ;  /* 0x000000021900788c */ /* 0x000fe4000bf05270 */
[----:B------:R-:W-:Y:S02]  /*15e0*/  ULOP3.LUT UR22, UR27, 0x1000, URZ, 0xc0, !UPT ;  /* 0x000010001b167892 */ /* 0x000fe4000f8ec0ff */
[----:B------:R-:W-:Y:S02]  /*15f0*/  ULOP3.LUT UR45, UR45, 0x40, URZ, 0xc0, !UPT ;  /* 0x000000402d2d7892 */ /* 0x000fe4000f8ec0ff */
[----:B------:R-:W-:Y:S01]  /*1600*/  USHF.L.U32 UR21, UR30, UR21, URZ ;  /* 0x000000151e157299 */ /* 0x000fe200080006ff */
[----:B------:R-:W-:Y:S11]  /*1610*/  BRA.U UP1, `(.L_x_19) ;  /* 0x0000000101447547 */ /* 0x000ff6000b800000 */
[----:B------:R-:W1:Y:S01]  /*1620*/  LDCU.128 UR8, c[0x0][0xb10] ;  /* 0x00016200ff0877ac */ /* 0x000e620008000c00 */
[----:B------:R-:W2:Y:S01]  /*1630*/  LDCU UR12, c[0x0][0xb0c] ;  /* 0x00016180ff0c77ac */ /* 0x000ea20008000800 */
[----:B------:R-:W3:Y:S01]  /*1640*/  LDCU UR13, c[0x0][0xb20] ;  /* 0x00016400ff0d77ac */ /* 0x000ee20008000800 */
[----:B-1----:R-:W-:Y:S02]  /*1650*/  UIMAD.WIDE.U32 UR6, UR20, UR8, URZ ;  /* 0x00000008140672a5 */ /* 0x002fe4000f8e00ff */
[----:B------:R-:W-:Y:S02]  /*1660*/  UIMAD.WIDE.U32 UR4, UR24, UR11, URZ ;  /* 0x0000000b180472a5 */ /* 0x000fe4000f8e00ff */
[----:B--2---:R-:W-:Y:S02]  /*1670*/  UISETP.NE.AND UP2, UPT, UR12, 0x1, UPT ;  /* 0x000000010c00788c */ /* 0x004fe4000bf45270 */
[----:B------:R-:W-:Y:S01]  /*1680*/  UISETP.NE.AND UP1, UPT, UR10, 0x1, UPT ;  /* 0x000000010a00788c */ /* 0x000fe2000bf25270 */
[----:B------:R-:W-:-:S02]  /*1690*/  UMOV UR6, UR7 ;  /* 0x0000000700067c82 */ /* 0x000fc40008000000 */
[----:B------:R-:W-:Y:S01]  /*16a0*/  UMOV UR4, UR5 ;  /* 0x0000000500047c82 */ /* 0x000fe20008000000 */
[----:B------:R-:W-:Y:S02]  /*16b0*/  USHF.R.U32.HI UR6, URZ, UR9, UR6 ;  /* 0x00000009ff067299 */ /* 0x000fe40008011606 */
[----:B---3--:R-:W-:Y:S02]  /*16c0*/  USHF.R.U32.HI UR4, URZ, UR13, UR4 ;  /* 0x0000000dff047299 */ /* 0x008fe40008011604 */
[----:B------:R-:W-:Y:S02]  /*16d0*/  USEL UR5, UR20, UR6, !UP2 ;  /* 0x0000000614057287 */ /* 0x000fe4000d000000 */
[----:B------:R-:W-:-:S04]  /*16e0*/  USEL UR4, UR24, UR4, !UP1 ;  /* 0x0000000418047287 */ /* 0x000fc8000c800000 */
[----:B------:R-:W-:Y:S02]  /*16f0*/  UIADD3 UR6, UPT, UPT, UR5, -UR4, URZ ;  /* 0x8000000405067290 */ /* 0x000fe4000fffe0ff */
[----:B------:R-:W-:Y:S02]  /*1700*/  UIADD3 UR4, UPT, UPT, -UR5, UR4, URZ ;  /* 0x0000000405047290 */ /* 0x000fe4000fffe1ff */
[----:B------:R-:W-:Y:S02]  /*1710*/  UIMAD UR24, UR6, UR10, UR24 ;  /* 0x0000000a061872a4 */ /* 0x000fe4000f8e0218 */
[----:B------:R-:W-:-:S12]  /*1720*/  UIMAD UR20, UR4, UR12, UR20 ;  /* 0x0000000c041472a4 */ /* 0x000fd8000f8e0214 */
.L_x_19:
[----:B------:R-:W-:Y:S05]  /*1730*/  BRA.U !UP5, `(.L_x_20) ;  /* 0x000000010d0c7547 */ /* 0x000fea000b800000 */
[----:B------:R-:W-:Y:S01]  /*1740*/  UCGABAR_WAIT ;  /* 0x0000000000007dc7 */ /* 0x000fe20008000000 */
[----:B------:R-:W-:Y:S01]  /*1750*/  CCTL.IVALL ;  /* 0x00000000ff00798f */ /* 0x000fe20002000000 */
[----:B------:R-:W-:Y:S05]  /*1760*/  BRA `(.L_x_21) ;  /* 0x0000000000047947 */ /* 0x000fea0003800000 */
.L_x_20:
[----:B------:R-:W-:Y:S06]  /*1770*/  BAR.SYNC.DEFER_BLOCKING 0x0 ;  /* 0x0000000000007b1d */ /* 0x000fec0000010000 */
.L_x_21:
[----:B------:R-:W-:Y:S05]  /*1780*/  BRA.U UP0, `(.L_x_22) ;  /* 0x0000001500007547 */ /* 0x000fea000b800000 */
[----:B------:R-:W1:Y:S01]  /*1790*/  LDCU UR6, c[0x0][0x38c] ;  /* 0x00007180ff0677ac */ /* 0x000e620008000800 */
[----:B------:R-:W-:Y:S01]  /*17a0*/  PLOP3.LUT P1, PT, PT, PT, UP3, 0x80, 0x8 ;  /* 0x000000000008781c */ /* 0x000fe20003f2f038 */
[----:B------:R-:W-:Y:S01]  /*17b0*/  IMAD.MOV.U32 R12, RZ, RZ, 0x1 ;  /* 0x00000001ff0c7424 */ /* 0x000fe200078e00ff */
[----:B------:R-:W-:Y:S02]  /*17c0*/  ISETP.NE.AND P2, PT, R0, RZ, P3 ;  /* 0x000000ff0000720c */ /* 0x000fe40001f45270 */
[----:B------:R-:W-:Y:S02]  /*17d0*/  CS2R R10, SRZ ;  /* 0x00000000000a7805 */ /* 0x000fe4000001ff00 */
[----:B------:R-:W-:Y:S01]  /*17e0*/  PLOP3.LUT P1, PT, P1, PT, PT, 0x8, 0x80 ;  /* 0x000000000080781c */ /* 0x000fe20000f2e170 */
[----:B------:R-:W-:Y:S01]  /*17f0*/  IMAD.MOV.U32 R9, RZ, RZ, RZ ;  /* 0x000000ffff097224 */ /* 0x000fe200078e00ff */
[----:B------:R-:W2:Y:S01]  /*1800*/  LDCU UR38, c[0x0][0x370] ;  /* 0x00006e00ff2677ac */ /* 0x000ea20008000800 */
[----:B------:R-:W-:Y:S01]  /*1810*/  IMAD.MOV.U32 R8, RZ, RZ, 0x1 ;  /* 0x00000001ff087424 */ /* 0x000fe200078e00ff */
[----:B------:R-:W3:Y:S01]  /*1820*/  LDCU.64 UR26, c[0x0][0x348] ;  /* 0x00006900ff1a77ac */ /* 0x000ee20008000a00 */
[----:B------:R-:W-:Y:S01]  /*1830*/  ULEA.HI UR43, UR22, UR45, URZ, 0x19 ;  /* 0x0000002d162b7291 */ /* 0x000fe2000f8fc8ff */
[----:B------:R-:W4:Y:S01]  /*1840*/  LDCU UR37, c[0x0][0x374] ;  /* 0x00006e80ff2577ac */ /* 0x000f220008000800 */
[----:B-1----:R-:W-:-:S02]  /*1850*/  UIADD3 UR5, UPT, UPT, UR6, 0x7f, URZ ;  /* 0x0000007f06057890 */ /* 0x002fc4000fffe0ff */
[----:B------:R-:W-:Y:S02]  /*1860*/  UIADD3 UR47, UPT, UPT, UR6, 0xfe, URZ ;  /* 0x000000fe062f7890 */ /* 0x000fe4000fffe0ff */
[----:B------:R-:W-:Y:S01]  /*1870*/  USHF.R.S32.HI UR4, URZ, 0x1f, UR5 ;  /* 0x0000001fff047899 */ /* 0x000fe20008011405 */
[----:B------:R-:W-:-:S03]  /*1880*/  UMOV UR7, URZ ;  /* 0x000000ff00077c82 */ /* 0x000fc60008000000 */
[----:B------:R-:W-:Y:S02]  /*1890*/  ULEA.HI UR4, UR4, UR5, URZ, 0x7 ;  /* 0x0000000504047291 */ /* 0x000fe4000f8f38ff */
[----:B------:R-:W-:Y:S02]  /*18a0*/  UIADD3 UR5, UPT, UPT, UR6, -0x1, URZ ;  /* 0xffffffff06057890 */ /* 0x000fe4000fffe0ff */
[----:B------:R-:W-:Y:S02]  /*18b0*/  USHF.R.S32.HI UR40, URZ, 0x7, UR4 ;  /* 0x00000007ff287899 */ /* 0x000fe40008011404 */
[----:B------:R-:W-:Y:S02]  /*18c0*/  UISETP.GE.U32.AND UP1, UPT, UR5, -0xff, UPT ;  /* 0xffffff010500788c */ /* 0x000fe4000bf26070 */
[----:B------:R-:W-:-:S04]  /*18d0*/  UISETP.LT.U32.AND UP0, UPT, UR40, 0x5, UPT ;  /* 0x000000052800788c */ /* 0x000fc8000bf01070 */
[----:B------:R-:W-:Y:S02]  /*18e0*/  USEL UR39, UR40, 0x5, UP0 ;  /* 0x0000000528277887 */ /* 0x000fe40008000000 */
[----:B------:R-:W-:Y:S02]  /*18f0*/  UISETP.NE.AND UP0, UPT, UR25, URZ, UPT ;  /* 0x000000ff1900728c */ /* 0x000fe4000bf05270 */
[----:B------:R-:W-:Y:S02]  /*1900*/  UIADD3 UR4, UPT, UPT, UR39, -0x1, URZ ;  /* 0xffffffff27047890 */ /* 0x000fe4000fffe0ff */
[----:B------:R-:W-:Y:S02]  /*1910*/  @UP1 UIADD3 UR4, UPT, UPT, UR39, URZ, URZ ;  /* 0x000000ff27041290 */ /* 0x000fe4000fffe0ff */
[----:B------:R-:W-:Y:S02]  /*1920*/  USEL UR23, UR41, 0x2, UP0 ;  /* 0x0000000229177887 */ /* 0x000fe40008000000 */
[----:B------:R-:W-:-:S02]  /*1930*/  UIADD3 UR44, UPT, UPT, UR40, -UR39, URZ ;  /* 0x80000027282c7290 */ /* 0x000fc4000fffe0ff */
[----:B------:R-:W-:Y:S02]  /*1940*/  UIADD3 UR25, UPT, UPT, UR4, 0x1, URZ ;  /* 0x0000000104197890 */ /* 0x000fe4000fffe0ff */
[----:B--234-:R-:W-:-:S12]  /*1950*/  UIADD3 UR41, UPT, UPT, -UR4, URZ, URZ ;  /* 0x000000ff04297290 */ /* 0x01cfd8000fffe1ff */
.L_x_42:
[----:B------:R-:W-:Y:S01]  /*1960*/  UISETP.NE.AND UP0, UPT, UR46, URZ, UPT ;  /* 0x000000ff2e00728c */ /* 0x000fe2000bf05270 */
[----:B-1----:R-:W1:Y:S08]  /*1970*/  S2UR UR46, SR_CgaCtaId ;  /* 0x00000000002e79c3 */ /* 0x002e700000008800 */
[----:B------:R-:W-:Y:S05]  /*1980*/  BRA.U UP0, `(.L_x_23) ;  /* 0x0000000100347547 */ /* 0x000fea000b800000 */
[----:B------:R-:W2:Y:S01]  /*1990*/  S2R R0, SR_CgaCtaId ;  /* 0x0000000000007919 */ /* 0x000ea20000008800 */
[----:B------:R-:W-:Y:S02]  /*19a0*/  MOV R3, 0x400 ;  /* 0x0000040000037802 */ /* 0x000fe40000000f00 */
[----:B------:R-:W-:Y:S02]  /*19b0*/  SHF.L.U32 R2, R8, 0x1f, RZ ;  /* 0x0000001f08027819 */ /* 0x000fe400000006ff */
[----:B--2---:R-:W-:-:S05]  /*19c0*/  LEA R0, R0, R3, 0x18 ;  /* 0x0000000300007211 */ /* 0x004fca00078ec0ff */
[----:B------:R-:W-:-:S04]  /*19d0*/  IMAD R3, R9, 0x8, R0 ;  /* 0x0000000809037824 */ /* 0x000fc800078e0200 */
[----:B------:R-:W2:Y:S02]  /*19e0*/  SYNCS.PHASECHK.TRANS64.TRYWAIT P0, [R3+URZ+0xf0], R2 ;  /* 0x0000f002030075a7 */ /* 0x000ea400080011ff */
[----:B--2---:R-:W-:Y:S05]  /*19f0*/  @!P0 BRA `(.L_x_24) ;  /* 0x00000064007c8947 */ /* 0x004fea0003800000 */
.L_x_124:
[----:B------:R-:W-:Y:S01]  /*1a00*/  VIADD R9, R9, 0x1 ;  /* 0x0000000109097836 */ /* 0x000fe20000000000 */
[----:B------:R2:W-:Y:S04]  /*1a10*/  SYNCS.ARRIVE.TRANS64.A1T0 RZ, [R3+URZ+0xe0], RZ ;  /* 0x0000e0ff03ff79a7 */ /* 0x0005e800081000ff */
[----:B------:R-:W-:-:S04]  /*1a20*/  ISETP.NE.AND P0, PT, R9, 0x2, PT ;  /* 0x000000020900780c */ /* 0x000fc80003f05270 */
[----:B------:R-:W-:Y:S02]  /*1a30*/  SEL R9, R9, RZ, P0 ;  /* 0x000000ff09097207 */ /* 0x000fe40000000000 */
[----:B--2---:R-:W-:-:S04]  /*1a40*/  SEL R3, RZ, 0x1, P0 ;  /* 0x00000001ff037807 */ /* 0x004fc80000000000 */
[----:B------:R-:W-:-:S07]  /*1a50*/  LOP3.LUT R8, R8, R3, RZ, 0x3c, !PT ;  /* 0x0000000308087212 */ /* 0x000fce00078e3cff */
.L_x_23:
[----:B------:R-:W-:Y:S01]  /*1a60*/  UMOV UR6, 0x400 ;  /* 0x0000040000067882 */ /* 0x000fe20000000000 */
[----:B------:R-:W-:Y:S01]  /*1a70*/  SHF.L.U32 R0, R12, 0x1f, RZ ;  /* 0x0000001f0c007819 */ /* 0x000fe200000006ff */
[----:B-1----:R-:W-:Y:S02]  /*1a80*/  ULEA UR6, UR46, UR6, 0x18 ;  /* 0x000000062e067291 */ /* 0x002fe4000f8ec0ff */
[----:B------:R-:W-:Y:S02]  /*1a90*/  UISETP.GE.U32.AND UP0, UPT, UR47, 0xff, UPT ;  /* 0x000000ff2f00788c */ /* 0x000fe4000bf06070 */
[----:B------:R-:W-:Y:S02]  /*1aa0*/  ULEA UR4, UR7, UR6, 0x3 ;  /* 0x0000000607047291 */ /* 0x000fe4000f8e18ff */
[----:B------:R-:W-:Y:S01]  /*1ab0*/  ULEA UR11, UR24, UR45, 0x7 ;  /* 0x0000002d180b7291 */ /* 0x000fe2000f8e38ff */
[----:B------:R-:W-:-:S06]  /*1ac0*/  UMOV UR13, URZ ;  /* 0x000000ff000d7c82 */ /* 0x000fcc0008000000 */
[----:B------:R1:W2:Y:S01]  /*1ad0*/  SYNCS.PHASECHK.TRANS64.TRYWAIT P0, [UR4+0x28], R0 ;  /* 0x00002800ff0075a7 */ /* 0x0002a20008001104 */
[----:B------:R-:W-:-:S04]  /*1ae0*/  ULEA.HI UR4, UR20, UR20, URZ, 0x1 ;  /* 0x0000001414047291 */ /* 0x000fc8000f8f08ff */
[----:B------:R-:W-:-:S04]  /*1af0*/  USHF.L.U32 UR4, UR4, 0x6, URZ ;  /* 0x0000000604047899 */ /* 0x000fc800080006ff */
[----:B------:R-:W-:-:S04]  /*1b00*/  ULOP3.LUT UR35, UR4, 0xffffff80, URZ, 0xc0, !UPT ;  /* 0xffffff8004237892 */ /* 0x000fc8000f8ec0ff */
[----:B------:R-:W-:Y:S01]  /*1b10*/  UIADD3 UR35, UPT, UPT, UR43, UR35, URZ ;  /* 0x000000232b237290 */ /* 0x000fe2000fffe0ff */
[----:B------:R-:W-:Y:S11]  /*1b20*/  BRA.U !UP0, `(.L_x_25) ;  /* 0x0000000108c47547 */ /* 0x000ff6000b800000 */
[----:B------:R-:W-:Y:S01]  /*1b30*/  UMOV UR16, UR41 ;  /* 0x0000002900107c82 */ /* 0x000fe20008000000 */
[----:B------:R-:W-:Y:S01]  /*1b40*/  UMOV UR4, UR7 ;  /* 0x0000000700047c82 */ /* 0x000fe20008000000 */
[----:B------:R-:W-:-:S05]  /*1b50*/  UMOV UR34, URZ ;  /* 0x000000ff00227c82 */ /* 0x000fca0008000000 */
.L_x_31:
[----:B------:R-:W-:Y:S01]  /*1b60*/  ULEA UR33, UR4, UR6, 0x3 ;  /* 0x0000000604217291 */ /* 0x000fe2000f8e18ff */
[----:B------:R-:W-:Y:S01]  /*1b70*/  @P3 MOV R2, 0x8000 ;  /* 0x0000800000023802 */ /* 0x000fe20000000f00 */
[----:B--234-:R-:W-:Y:S10]  /*1b80*/  @P0 BRA `(.L_x_26) ;  /* 0x00000000000c0947 */ /* 0x01cff40003800000 */
[----:B------:R-:W-:-:S04]  /*1b90*/  SHF.L.U32 R3, R12, 0x1f, RZ ;  /* 0x0000001f0c037819 */ /* 0x000fc800000006ff */
[----:B------:R-:W2:Y:S02]  /*1ba0*/  SYNCS.PHASECHK.TRANS64.TRYWAIT P0, [UR33+0x28], R3 ;  /* 0x00002803ff0075a7 */ /* 0x000ea40008001121 */
[----:B--2---:R-:W-:Y:S05]  /*1bb0*/  @!P0 BRA `(.L_x_27) ;  /* 0x0000006400208947 */ /* 0x004fea0003800000 */
.L_x_26:
[----:B------:R2:W-:Y:S01]  /*1bc0*/  @P3 SYNCS.ARRIVE.TRANS64 RZ, [UR33], R2 ;  /* 0x00000002ffff39a7 */ /* 0x0005e20008000021 */
[----:B------:R-:W-:Y:S02]  /*1bd0*/  ULOP3.LUT UR5, UR23, 0x2, URZ, 0xfc, !UPT ;  /* 0x0000000217057892 */ /* 0x000fe4000f8efcff */
[----:B------:R-:W-:Y:S02]  /*1be0*/  UIADD3 UR16, UPT, UPT, UR16, 0x1, URZ ;  /* 0x0000000110107890 */ /* 0x000fe4000fffe0ff */
[----:B------:R-:W-:Y:S02]  /*1bf0*/  UISETP.NE.AND UP0, UPT, UR5, 0x2, UPT ;  /* 0x000000020500788c */ /* 0x000fe4000bf05270 */
[----:B------:R-:W-:-:S07]  /*1c00*/  UISETP.NE.AND UP2, UPT, UR16, 0x1, UPT ;  /* 0x000000011000788c */ /* 0x000fce000bf45270 */
[----:B------:R-:W-:Y:S05]  /*1c10*/  BRA.U UP0, `(.L_x_28) ;  /* 0x0000000100047547 */ /* 0x000fea000b800000 */
[----:B------:R-:W-:Y:S05]  /*1c20*/  BPT.TRAP 0x1 ;  /* 0x000000040000795c */ /* 0x000fea0000300000 */
.L_x_28:
[----:B------:R-:W-:Y:S04]  /*1c30*/  BSSY.RECONVERGENT B0, `(.L_x_29) ;  /* 0x0000003000007945 */ /* 0x000fe80003800200 */
[----:B------:R-:W-:Y:S05]  /*1c40*/  @!P2 BRA `(.L_x_30) ;  /* 0x000000000004a947 */ /* 0x000fea0003800000 */
[----:B------:R-:W-:Y:S05]  /*1c50*/  BPT.TRAP 0x1 ;  /* 0x000000040000795c */ /* 0x000fea0000300000 */
.L_x_30:
[----:B------:R-:W-:Y:S05]  /*1c60*/  BSYNC.RECONVERGENT B0 ;  /* 0x0000000000007941 */ /* 0x000fea0003800200 */
.L_x_29:
[----:B------:R-:W-:Y:S02]  /*1c70*/  UIADD3 UR5, UPT, UPT, UR4, 0x1, URZ ;  /* 0x0000000104057890 */ /* 0x000fe4000fffe0ff */
[----:B------:R-:W-:Y:S02]  /*1c80*/  UIADD3 UR14, UP1, UPT, UR26, 0x80, URZ ;  /* 0x000000801a0e7890 */ /* 0x000fe4000ff3e0ff */
[----:B------:R-:W-:Y:S02]  /*1c90*/  UISETP.NE.AND UP0, UPT, UR5, 0x5, UPT ;  /* 0x000000050500788c */ /* 0x000fe4000bf05270 */
[----:B------:R-:W-:Y:S02]  /*1ca0*/  ULOP3.LUT UR33, UR33, 0xfefffff8, URZ, 0xc0, !UPT ;  /* 0xfefffff821217892 */ /* 0x000fe4000f8ec0ff */
[----:B------:R-:W-:Y:S02]  /*1cb0*/  USEL UR8, URZ, 0x1, UP0 ;  /* 0x00000001ff087887 */ /* 0x000fe40008000000 */
[----:B------:R-:W-:-:S02]  /*1cc0*/  USEL UR7, UR5, URZ, UP0 ;  /* 0x000000ff05077287 */ /* 0x000fc40008000000 */
[----:B------:R-:W-:Y:S02]  /*1cd0*/  UIADD3.X UR15, UPT, UPT, URZ, UR27, URZ, UP1, !UPT ;  /* 0x0000001bff0f7290 */ /* 0x000fe40008ffe4ff */
[----:B------:R-:W-:Y:S01]  /*1ce0*/  ULEA UR5, UR7, UR6, 0x3 ;  /* 0x0000000607057291 */ /* 0x000fe2000f8e18ff */
[----:B------:R-:W-:Y:S01]  /*1cf0*/  LOP3.LUT R12, R12, UR8, RZ, 0x3c, !PT ;  /* 0x000000080c0c7c12 */ /* 0x000fe2000f8e3cff */
[----:B------:R-:W-:Y:S02]  /*1d00*/  USHF.L.U32 UR8, UR4, 0xd, URZ ;  /* 0x0000000d04087899 */ /* 0x000fe400080006ff */
[----:B------:R-:W-:Y:S01]  /*1d10*/  UIADD3 UR4, UP0, UPT, UR26, 0x180, URZ ;  /* 0x000001801a047890 */ /* 0x000fe2000ff1e0ff */
[----:B-1----:R-:W-:Y:S01]  /*1d20*/  SHF.L.U32 R0, R12, 0x1f, RZ ;  /* 0x0000001f0c007819 */ /* 0x002fe200000006ff */
[----:B------:R-:W-:Y:S02]  /*1d30*/  ULOP3.LUT UR32, UR8, UR22, URZ, 0xfc, !UPT ;  /* 0x0000001608207292 */ /* 0x000fe4000f8efcff */
[----:B------:R-:W-:Y:S01]  /*1d40*/  UPRMT UR13, URZ, 0x5410, UR21 ;  /* 0x00005410ff0d7896 */ /* 0x000fe20008000015 */
[----:B------:R3:W4:Y:S01]  /*1d50*/  SYNCS.PHASECHK.TRANS64.TRYWAIT P0, [UR5+0x28], R0 ;  /* 0x00002800ff0075a7 */ /* 0x0007220008001105 */
[----:B------:R-:W-:-:S02]  /*1d60*/  UIADD3 UR32, UPT, UPT, UR6, 0x4300, UR32 ;  /* 0x0000430006207890 */ /* 0x000fc4000fffe020 */
[----:B------:R-:W-:Y:S02]  /*1d70*/  UIADD3 UR8, UPT, UPT, UR6, 0xe300, UR8 ;  /* 0x0000e30006087890 */ /* 0x000fe4000fffe008 */
[----:B------:R-:W-:Y:S01]  /*1d80*/  UIADD3.X UR5, UPT, UPT, URZ, UR27, URZ, UP0, !UPT ;  /* 0x0000001bff057290 */ /* 0x000fe200087fe4ff */
[----:B------:R-:W-:Y:S01]  /*1d90*/  UMOV UR18, 0x0 ;  /* 0x0000000000127882 */ /* 0x000fe20000000000 */
[----:B------:R-:W-:Y:S01]  /*1da0*/  UMOV UR19, 0x10000000 ;  /* 0x1000000000137882 */ /* 0x000fe20000000000 */
[----:B------:R-:W-:Y:S01]  /*1db0*/  UMOV UR10, UR34 ;  /* 0x00000022000a7c82 */ /* 0x000fe20008000000 */
[----:B------:R-:W-:Y:S01]  /*1dc0*/  UMOV UR12, UR36 ;  /* 0x00000024000c7c82 */ /* 0x000fe20008000000 */
[----:B------:R-:W-:Y:S01]  /*1dd0*/  UMOV UR9, UR33 ;  /* 0x0000002100097c82 */ /* 0x000fe20008000000 */
[----:B------:R1:W-:Y:S03]  /*1de0*/  UTMALDG.3D.MULTICAST.2CTA [UR32], [UR14], UR13, desc[UR18] ;  /* 0x000012200e0073b4 */ /* 0x0003e6000821180d */
[----:B------:R2:W-:Y:S01]  /*1df0*/  UTMALDG.3D.2CTA [UR8], [UR4], desc[UR18] ;  /* 0x00001208040075b4 */ /* 0x0005e20008211000 */
[----:B-1----:R-:W-:Y:S01]  /*1e00*/  UIADD3 UR34, UPT, UPT, UR34, 0x80, URZ ;  /* 0x0000008022227890 */ /* 0x002fe2000fffe0ff */
[----:B------:R-:W-:Y:S01]  /*1e10*/  UMOV UR13, UR25 ;  /* 0x00000019000d7c82 */ /* 0x000fe20008000000 */
[----:B--2---:R-:W-:Y:S01]  /*1e20*/  UMOV UR4, UR7 ;  /* 0x0000000700047c82 */ /* 0x004fe20008000000 */
[----:B------:R-:W-:Y:S09]  /*1e30*/  BRA.U UP2, `(.L_x_31) ;  /* 0xfffffffd02487547 */ /* 0x000ff2000b83ffff */
.L_x_25:
[----:B------:R-:W-:Y:S01]  /*1e40*/  ULEA UR4, UR7, UR6, 0x3 ;  /* 0x0000000607047291 */ /* 0x000fe2000f8e18ff */
[----:B-1-3--:R-:W-:Y:S01]  /*1e50*/  SHF.L.U32 R0, R12, 0x1f, RZ ;  /* 0x0000001f0c007819 */ /* 0x00afe200000006ff */
[----:B------:R-:W-:Y:S01]  /*1e60*/  @!P1 SYNCS.ARRIVE.TRANS64.A1T0 RZ, [UR6+0x78], RZ ;  /* 0x000078ffffff99a7 */ /* 0x000fe20008100006 */
[----:B------:R-:W-:-:S06]  /*1e70*/  UISETP.GT.AND UP0, UPT, UR40, UR39, UPT ;  /* 0x000000272800728c */ /* 0x000fcc000bf04270 */
[----:B--2-4-:R1:W2:Y:S03]  /*1e80*/  SYNCS.PHASECHK.TRANS64.TRYWAIT P0, [UR4+0x28], R0 ;  /* 0x00002800ff0075a7 */ /* 0x0142a60008001104 */
[----:B------:R-:W-:Y:S05]  /*1e90*/  BRA.U !UP0, `(.L_x_32) ;  /* 0x0000000108c47547 */ /* 0x000fea000b800000 */
[----:B------:R-:W-:Y:S01]  /*1ea0*/  UIADD3 UR24, UPT, UPT, UR44, UR13, URZ ;  /* 0x0000000d2c187290 */ /* 0x000fe2000fffe0ff */
[----:B------:R-:W-:-:S11]  /*1eb0*/  UMOV UR4, UR7 ;  /* 0x0000000700047c82 */ /* 0x000fd60008000000 */
.L_x_38:
[----:B------:R-:W-:Y:S01]  /*1ec0*/  ULEA UR17, UR4, UR6, 0x3 ;  /* 0x0000000604117291 */ /* 0x000fe2000f8e18ff */
[----:B--2---:R-:W-:Y:S01]  /*1ed0*/  @P3 MOV R2, 0x8000 ;  /* 0x0000800000023802 */ /* 0x004fe20000000f00 */
[----:B--2-4-:R-:W-:Y:S10]  /*1ee0*/  @P0 BRA `(.L_x_33) ;  /* 0x00000000000c0947 */ /* 0x014ff40003800000 */
[----:B------:R-:W-:-:S04]  /*1ef0*/  SHF.L.U32 R3, R12, 0x1f, RZ ;  /* 0x0000001f0c037819 */ /* 0x000fc800000006ff */
[----:B------:R-:W2:Y:S02]  /*1f00*/  SYNCS.PHASECHK.TRANS64.TRYWAIT P0, [UR17+0x28], R3 ;  /* 0x00002803ff0075a7 */ /* 0x000ea40008001111 */
[----:B--2---:R-:W-:Y:S05]  /*1f10*/  @!P0 BRA `(.L_x_34) ;  /* 0x0000006000608947 */ /* 0x004fea0003800000 */
.L_x_33:
[----:B------:R2:W-:Y:S01]  /*1f20*/  @P3 SYNCS.ARRIVE.TRANS64 RZ, [UR17], R2 ;  /* 0x00000002ffff39a7 */ /* 0x0005e20008000011 */
[----:B------:R-:W-:-:S04]  /*1f30*/  ULOP3.LUT UR5, UR23, 0x2, URZ, 0xfc, !UPT ;  /* 0x0000000217057892 */ /* 0x000fc8000f8efcff */
[----:B------:R-:W-:-:S09]  /*1f40*/  UISETP.NE.AND UP0, UPT, UR5, 0x2, UPT ;  /* 0x000000020500788c */ /* 0x000fd2000bf05270 */
[----:B------:R-:W-:Y:S05]  /*1f50*/  BRA.U UP0, `(.L_x_35) ;  /* 0x0000000100047547 */ /* 0x000fea000b800000 */
[----:B------:R-:W-:Y:S05]  /*1f60*/  BPT.TRAP 0x1 ;  /* 0x000000040000795c */ /* 0x000fea0000300000 */
.L_x_35:
[----:B------:R-:W-:Y:S04]  /*1f70*/  BSSY.RECONVERGENT B0, `(.L_x_36) ;  /* 0x0000003000007945 */ /* 0x000fe80003800200 */
[----:B------:R-:W-:Y:S05]  /*1f80*/  @!P2 BRA `(.L_x_37) ;  /* 0x000000000004a947 */ /* 0x000fea0003800000 */
[----:B------:R-:W-:Y:S05]  /*1f90*/  BPT.TRAP 0x1 ;  /* 0x000000040000795c */ /* 0x000fea0000300000 */
.L_x_37:
[----:B------:R-:W-:Y:S05]  /*1fa0*/  BSYNC.RECONVERGENT B0 ;  /* 0x0000000000007941 */ /* 0x000fea0003800200 */
.L_x_36:
[----:B------:R-:W-:Y:S02]  /*1fb0*/  UIADD3 UR5, UPT, UPT, UR4, 0x1, URZ ;  /* 0x0000000104057890 */ /* 0x000fe4000fffe0ff */
[----:B------:R-:W-:Y:S02]  /*1fc0*/  USHF.L.U32 UR18, UR13, 0x7, URZ ;  /* 0x000000070d127899 */ /* 0x000fe400080006ff */
[----:B------:R-:W-:Y:S02]  /*1fd0*/  UISETP.NE.AND UP0, UPT, UR5, 0x5, UPT ;  /* 0x000000050500788c */ /* 0x000fe4000bf05270 */
[----:B------:R-:W-:Y:S02]  /*1fe0*/  ULOP3.LUT UR17, UR17, 0xfefffff8, URZ, 0xc0, !UPT ;  /* 0xfefffff811117892 */ /* 0x000fe4000f8ec0ff */
[----:B------:R-:W-:Y:S02]  /*1ff0*/  USEL UR8, URZ, 0x1, UP0 ;  /* 0x00000001ff087887 */ /* 0x000fe40008000000 */
[----:B------:R-:W-:-:S02]  /*2000*/  USEL UR7, UR5, URZ, UP0 ;  /* 0x000000ff05077287 */ /* 0x000fc40008000000 */
[----:B------:R-:W-:Y:S02]  /*2010*/  UIADD3 UR14, UP0, UPT, UR26, 0x180, URZ ;  /* 0x000001801a0e7890 */ /* 0x000fe4000ff1e0ff */
        /* <DEDUP_REMOVED lines=9> */
[----:B------:R-:W-:Y:S02]  /*20b0*/  UIADD3.X UR5, UPT, UPT, URZ, UR27, URZ, UP1, !UPT ;  /* 0x0000001bff057290 */ /* 0x000fe40008ffe4ff */
[----:B------:R-:W-:Y:S02]  /*20c0*/  UIADD3 UR8, UPT, UPT, UR6, 0xe300, UR8 ;  /* 0x0000e30006087890 */ /* 0x000fe4000fffe008 */
[----:B------:R-:W-:Y:S01]  /*20d0*/  UIADD3.X UR15, UPT, UPT, URZ, UR27, URZ, UP0, !UPT ;  /* 0x0000001bff0f7290 */ /* 0x000fe200087fe4ff */
[----:B------:R-:W-:Y:S01]  /*20e0*/  UMOV UR28, 0x0 ;  /* 0x00000000001c7882 */ /* 0x000fe20000000000 */
[----:B------:R-:W-:Y:S01]  /*20f0*/  UMOV UR29, 0x10000000 ;  /* 0x10000000001d7882 */ /* 0x000fe20000000000 */
[----:B------:R-:W-:Y:S01]  /*2100*/  UMOV UR19, UR35 ;  /* 0x0000002300137c82 */ /* 0x000fe20008000000 */
[----:B------:R-:W-:Y:S01]  /*2110*/  UMOV UR20, UR36 ;  /* 0x0000002400147c82 */ /* 0x000fe20008000000 */
[----:B------:R-:W-:Y:S01]  /*2120*/  UMOV UR12, UR36 ;  /* 0x00000024000c7c82 */ /* 0x000fe20008000000 */
[----:B------:R1:W-:Y:S01]  /*2130*/  UTMALDG.3D.MULTICAST.2CTA [UR16], [UR4], UR10, desc[UR28] ;  /* 0x00001c10040073b4 */ /* 0x0003e2000821180a */
[----:B------:R-:W-:Y:S01]  /*2140*/  UMOV UR9, UR17 ;  /* 0x0000001100097c82 */ /* 0x000fe20008000000 */
[----:B------:R-:W-:-:S04]  /*2150*/  UIADD3 UR13, UPT, UPT, UR13, 0x1, URZ ;  /* 0x000000010d0d7890 */ /* 0x000fc8000fffe0ff */
[----:B------:R-:W-:Y:S01]  /*2160*/  UISETP.NE.AND UP0, UPT, UR13, UR24, UPT ;  /* 0x000000180d00728c */ /* 0x000fe2000bf05270 */
[----:B-1----:R-:W-:Y:S01]  /*2170*/  UMOV UR10, UR18 ;  /* 0x00000012000a7c82 */ /* 0x002fe20008000000 */
[----:B------:R-:W-:Y:S01]  /*2180*/  UMOV UR4, UR7 ;  /* 0x0000000700047c82 */ /* 0x000fe20008000000 */
[----:B------:R3:W-:Y:S06]  /*2190*/  UTMALDG.3D.2CTA [UR8], [UR14], desc[UR28] ;  /* 0x00001c080e0075b4 */ /* 0x0007ec0008211000 */
[----:B---3--:R-:W-:Y:S05]  /*21a0*/  BRA.U UP0, `(.L_x_38) ;  /* 0xfffffffd00447547 */ /* 0x008fea000b83ffff */
.L_x_32:
[C---:B------:R-:W-:Y:S01]  /*21b0*/  LEA R3, R11.reuse, UR6, 0x3 ;  /* 0x000000060b037c11 */ /* 0x040fe2000f8e18ff */
[----:B------:R-:W-:Y:S01]  /*21c0*/  NOP ;  /* 0x0000000000007918 */ /* 0x000fe20000000000 */
[----:B-1----:R-:W-:Y:S02]  /*21d0*/  SHF.L.U32 R0, R10, 0x1f, RZ ;  /* 0x0000001f0a007819 */ /* 0x002fe400000006ff */
[----:B------:R-:W-:Y:S02]  /*21e0*/  LEA R5, R11, UR6, 0x4 ;  /* 0x000000060b057c11 */ /* 0x000fe4000f8e20ff */
[----:B--2-4-:R-:W1:Y:S02]  /*21f0*/  SYNCS.PHASECHK.TRANS64.TRYWAIT P0, [R3+URZ+0x80], R0 ;  /* 0x00008000030075a7 */ /* 0x014e6400080011ff */
[----:B-1----:R-:W-:Y:S05]  /*2200*/  @!P0 BRA `(.L_x_39) ;  /* 0x0000005c00bc8947 */ /* 0x002fea0003800000 */
.L_x_127:
[----:B------:R-:W2:Y:S01]  /*2210*/  LDS.128 R4, [R5+0x110] ;  /* 0x0001100005047984 */ /* 0x000ea20000000c00 */
[----:B------:R-:W-:Y:S01]  /*2220*/  UISETP.GE.AND UP0, UPT, UR42, 0x1, UPT ;  /* 0x000000012a00788c */ /* 0x000fe2000bf06270 */
[----:B------:R-:W-:Y:S01]  /*2230*/  @!PT LDS RZ, [RZ] ;  /* 0x00000000fffff984 */ /* 0x000fe20000000800 */
[----:B------:R-:W-:Y:S01]  /*2240*/  @!PT LDS RZ, [RZ] ;  /* 0x00000000fffff984 */ /* 0x000fe20000000800 */
[----:B------:R-:W-:Y:S01]  /*2250*/  @!PT LDS RZ, [RZ] ;  /* 0x00000000fffff984 */ /* 0x000fe20000000800 */
[----:B------:R-:W-:Y:S01]  /*2260*/  @!PT LDS RZ, [RZ] ;  /* 0x00000000fffff984 */ /* 0x000fe20000000800 */
[----:B------:R3:W-:Y:S06]  /*2270*/  MEMBAR.ALL.CTA ;  /* 0x0000000000007992 */ /* 0x0007ec0000008000 */
[----:B---3--:R-:W3:Y:S01]  /*2280*/  FENCE.VIEW.ASYNC.S ;  /* 0x00000000000073c6 */ /* 0x008ee20000000000 */
[----:B--2---:R-:W-:-:S13]  /*2290*/  LOP3.LUT P0, RZ, R6, 0x1, RZ, 0xc0, !PT ;  /* 0x0000000106ff7812 */ /* 0x004fda000780c0ff */
[----:B---3--:R-:W-:Y:S01]  /*22a0*/  VOTEU.ANY UP1, P0 ;  /* 0x0000000000ff7886 */ /* 0x008fe20000020100 */
[----:B------:R-:W-:-:S13]  /*22b0*/  PLOP3.LUT P0, PT, PT, PT, UP1, 0x80, 0x8 ;  /* 0x000000000008781c */ /* 0x000fda0003f0f018 */
[----:B-1----:R-:W-:Y:S02]  /*22c0*/  @P0 LOP3.LUT R0, R5, 0xffff, RZ, 0xc0, !PT ;  /* 0x0000ffff05000812 */ /* 0x002fe400078ec0ff */
[----:B------:R-:W-:Y:S02]  /*22d0*/  @P0 MOV R2, R4 ;  /* 0x0000000400020202 */ /* 0x000fe40000000f00 */
[----:B------:R-:W-:Y:S01]  /*22e0*/  @P0 R2UR UR5, R0 ;  /* 0x00000000000502ca */ /* 0x000fe200000e0000 */
[----:B------:R-:W-:Y:S01]  /*22f0*/  VIADD R0, R3, 0x90 ;  /* 0x0000009003007836 */ /* 0x000fe20000000000 */
[----:B------:R-:W-:Y:S02]  /*2300*/  @P0 SHF.R.U32.HI R4, RZ, 0x10, R5 ;  /* 0x00000010ff040819 */ /* 0x000fe40000011605 */
[----:B------:R-:W-:Y:S02]  /*2310*/  @P0 R2UR UR8, R2 ;  /* 0x00000000020802ca */ /* 0x000fe400000e0000 */
[----:B------:R-:W-:-:S02]  /*2320*/  PRMT R0, RZ, 0x654, R0 ;  /* 0x00000654ff007816 */ /* 0x000fc40000000000 */
[----:B------:R-:W-:Y:S02]  /*2330*/  @P0 R2UR UR4, R4 ;  /* 0x00000000040402ca */ /* 0x000fe400000e0000 */
[----:B------:R1:W-:Y:S03]  /*2340*/  SYNCS.ARRIVE.TRANS64.RED.A1T0 RZ, [R0+URZ], RZ ;  /* 0x000000ff00ff79a7 */ /* 0x0003e600081004ff */
[----:B------:R-:W-:-:S04]  /*2350*/  @UP1 UMOV UR30, UR5 ;  /* 0x00000005001e1c82 */ /* 0x000fc80008000000 */
[----:B------:R-:W-:-:S04]  /*2360*/  @UP1 UMOV UR31, UR8 ;  /* 0x00000008001f1c82 */ /* 0x000fc80008000000 */
[----:B------:R-:W-:Y:S01]  /*2370*/  @UP1 UMOV UR36, UR4 ;  /* 0x0000000400241c82 */ /* 0x000fe20008000000 */
[----:B------:R-:W-:Y:S05]  /*2380*/  BRA.U !UP0, `(.L_x_40) ;  /* 0x0000000108d47547 */ /* 0x000fea000b800000 */
[----:B------:R-:W2:Y:S01]  /*2390*/  LDCU.128 UR12, c[0x0][0xb10] ;  /* 0x00016200ff0c77ac */ /* 0x000ea20008000c00 */
[----:B------:R-:W3:Y:S01]  /*23a0*/  LDCU UR24, c[0x0][0xb20] ;  /* 0x00016400ff1877ac */ /* 0x000ee20008000800 */
[----:B------:R-:W4:Y:S01]  /*23b0*/  LDCU UR20, c[0x0][0xb0c] ;  /* 0x00016180ff1477ac */ /* 0x000f220008000800 */
[----:B------:R-:W1:Y:S01]  /*23c0*/  LDCU.64 UR10, c[0x0][0xb28] ;  /* 0x00016500ff0a77ac */ /* 0x000e620008000a00 */
[----:B------:R-:W-:Y:S02]  /*23d0*/  UISETP.NE.AND UP3, UPT, UR42, 0x1, UPT ;  /* 0x000000012a00788c */ /* 0x000fe4000bf65270 */
[----:B--2---:R-:W-:Y:S02]  /*23e0*/  UIMAD.WIDE.U32 UR8, UR37, UR15, URZ ;  /* 0x0000000f250872a5 */ /* 0x004fe4000f8e00ff */
[----:B------:R-:W-:Y:S02]  /*23f0*/  UIMAD.WIDE.U32 UR4, UR38, UR12, URZ ;  /* 0x0000000c260472a5 */ /* 0x000fe4000f8e00ff */
[----:B------:R-:W-:-:S02]  /*2400*/  UISETP.NE.AND UP0, UPT, UR14, 0x1, UPT ;  /* 0x000000010e00788c */ /* 0x000fc4000bf05270 */
[----:B------:R-:W-:Y:S01]  /*2410*/  UIMAD.WIDE.U32 UR28, UR30, UR15, URZ ;  /* 0x0000000f1e1c72a5 */ /* 0x000fe2000f8e00ff */
[----:B------:R-:W-:Y:S02]  /*2420*/  UMOV UR8, UR9 ;  /* 0x0000000900087c82 */ /* 0x000fe40008000000 */
[----:B------:R-:W-:Y:S01]  /*2430*/  UMOV UR4, UR5 ;  /* 0x0000000500047c82 */ /* 0x000fe20008000000 */
[----:B---3--:R-:W-:Y:S02]  /*2440*/  USHF.R.U32.HI UR8, URZ, UR24, UR8 ;  /* 0x00000018ff087299 */ /* 0x008fe40008011608 */
[----:B----4-:R-:W-:Y:S02]  /*2450*/  UISETP.NE.AND UP2, UPT, UR20, 0x1, UPT ;  /* 0x000000011400788c */ /* 0x010fe4000bf45270 */
[----:B------:R-:W-:Y:S02]  /*2460*/  USHF.R.U32.HI UR4, URZ, UR13, UR4 ;  /* 0x0000000dff047299 */ /* 0x000fe40008011604 */
[----:B------:R-:W-:-:S02]  /*2470*/  USEL UR5, UR37, UR8, !UP0 ;  /* 0x0000000825057287 */ /* 0x000fc4000c000000 */
[----:B------:R-:W-:Y:S02]  /*2480*/  USEL UR8, UR38, UR4, !UP2 ;  /* 0x0000000426087287 */ /* 0x000fe4000d000000 */
[----:B-1----:R-:W-:Y:S01]  /*2490*/  UIMAD.WIDE.U32 UR16, UR5, UR10, URZ ;  /* 0x0000000a051072a5 */ /* 0x002fe2000f8e00ff */
[----:B------:R-:W-:Y:S01]  /*24a0*/  UMOV UR4, UR29 ;  /* 0x0000001d00047c82 */ /* 0x000fe20008000000 */
[----:B------:R-:W-:Y:S02]  /*24b0*/  UIMAD.WIDE.U32 UR18, UR31, UR12, URZ ;  /* 0x0000000c1f1272a5 */ /* 0x000fe4000f8e00ff */
[----:B------:R-:W-:-:S03]  /*24c0*/  UIMAD.WIDE.U32 UR28, UR8, UR10, URZ ;  /* 0x0000000a081c72a5 */ /* 0x000fc6000f8e00ff */
[----:B------:R-:W-:Y:S01]  /*24d0*/  UMOV UR16, UR17 ;  /* 0x0000001100107c82 */ /* 0x000fe20008000000 */
[----:B------:R-:W-:Y:S02]  /*24e0*/  USHF.R.U32.HI UR4, URZ, UR24, UR4 ;  /* 0x00000018ff047299 */ /* 0x000fe40008011604 */
[----:B------:R-:W-:Y:S01]  /*24f0*/  @UP3 USHF.R.U32.HI UR5, URZ, UR11, UR16 ;  /* 0x0000000bff053299 */ /* 0x000fe20008011610 */
[----:B------:R-:W-:Y:S01]  /*2500*/  UMOV UR18, UR19 ;  /* 0x0000001300127c82 */ /* 0x000fe20008000000 */
[----:B------:R-:W-:Y:S01]  /*2510*/  UMOV UR28, UR29 ;  /* 0x0000001d001c7c82 */ /* 0x000fe20008000000 */
[----:B------:R-:W-:Y:S02]  /*2520*/  USHF.R.U32.HI UR13, URZ, UR13, UR18 ;  /* 0x0000000dff0d7299 */ /* 0x000fe40008011612 */
[----:B------:R-:W-:Y:S02]  /*2530*/  USEL UR4, UR30, UR4, !UP0 ;  /* 0x000000041e047287 */ /* 0x000fe4000c000000 */
[----:B------:R-:W-:-:S02]  /*2540*/  @UP3 USHF.R.U32.HI UR8, URZ, UR11, UR28 ;  /* 0x0000000bff083299 */ /* 0x000fc4000801161c */
[----:B------:R-:W-:Y:S02]  /*2550*/  UIMAD UR9, UR42, UR5, URZ ;  /* 0x000000052a0972a4 */ /* 0x000fe4000f8e02ff */
[----:B------:R-:W-:Y:S02]  /*2560*/  USEL UR5, UR31, UR13, !UP2 ;  /* 0x0000000d1f057287 */ /* 0x000fe4000d000000 */
[----:B------:R-:W-:Y:S02]  /*2570*/  UIMAD UR12, UR42, UR8, URZ ;  /* 0x000000082a0c72a4 */ /* 0x000fe4000f8e02ff */
[----:B------:R-:W-:Y:S02]  /*2580*/  UISETP.GE.AND UP0, UPT, UR4, UR9, UPT ;  /* 0x000000090400728c */ /* 0x000fe4000bf06270 */
[----:B------:R-:W-:Y:S02]  /*2590*/  UIMAD.WIDE.U32 UR16, UR4, UR10, URZ ;  /* 0x0000000a041072a5 */ /* 0x000fe4000f8e00ff */
[----:B------:R-:W-:-:S02]  /*25a0*/  UISETP.GE.OR UP0, UPT, UR5, UR12, UP0 ;  /* 0x0000000c0500728c */ /* 0x000fc40008706670 */
        /* <DEDUP_REMOVED lines=19> */
.L_x_40:
[----:B------:R-:W2:Y:S02]  /*26e0*/  LDCU UR4, c[0x0][0xb30] ;  /* 0x00016600ff0477ac */ /* 0x000ea40008000800 */
[----:B--2---:R-:W-:-:S09]  /*26f0*/  UISETP.NE.AND UP0, UPT, UR4, 0x1, UPT ;  /* 0x000000010400788c */ /* 0x004fd2000bf05270 */
[----:B------:R-:W-:Y:S05]  /*2700*/  BRA.U UP0, `(.L_x_41) ;  /* 0x0000000100447547 */ /* 0x000fea000b800000 */
[----:B------:R-:W2:Y:S01]  /*2710*/  LDCU.128 UR12, c[0x0][0xb10] ;  /* 0x00016200ff0c77ac */ /* 0x000ea20008000c00 */
[----:B------:R-:W3:Y:S01]  /*2720*/  LDCU UR10, c[0x0][0xb0c] ;  /* 0x00016180ff0a77ac */ /* 0x000ee20008000800 */
[----:B------:R-:W4:Y:S01]  /*2730*/  LDCU UR11, c[0x0][0xb20] ;  /* 0x00016400ff0b77ac */ /* 0x000f220008000800 */
[----:B--2---:R-:W-:Y:S02]  /*2740*/  UIMAD.WIDE.U32 UR8, UR31, UR12, URZ ;  /* 0x0000000c1f0872a5 */ /* 0x004fe4000f8e00ff */
[----:B------:R-:W-:Y:S02]  /*2750*/  UIMAD.WIDE.U32 UR4, UR30, UR15, URZ ;  /* 0x0000000f1e0472a5 */ /* 0x000fe4000f8e00ff */
[----:B---3--:R-:W-:Y:S02]  /*2760*/  UISETP.NE.AND UP2, UPT, UR10, 0x1, UPT ;  /* 0x000000010a00788c */ /* 0x008fe4000bf45270 */
[----:B------:R-:W-:Y:S01]  /*2770*/  UISETP.NE.AND UP0, UPT, UR14, 0x1, UPT ;  /* 0x000000010e00788c */ /* 0x000fe2000bf05270 */
[----:B------:R-:W-:-:S02]  /*2780*/  UMOV UR8, UR9 ;  /* 0x0000000900087c82 */ /* 0x000fc40008000000 */
[----:B------:R-:W-:Y:S01]  /*2790*/  UMOV UR4, UR5 ;  /* 0x0000000500047c82 */ /* 0x000fe20008000000 */
[----:B------:R-:W-:Y:S02]  /*27a0*/  USHF.R.U32.HI UR13, URZ, UR13, UR8 ;  /* 0x0000000dff0d7299 */ /* 0x000fe40008011608 */
[----:B----4-:R-:W-:Y:S02]  /*27b0*/  USHF.R.U32.HI UR4, URZ, UR11, UR4 ;  /* 0x0000000bff047299 */ /* 0x010fe40008011604 */
[----:B------:R-:W-:Y:S02]  /*27c0*/  USEL UR5, UR31, UR13, !UP2 ;  /* 0x0000000d1f057287 */ /* 0x000fe4000d000000 */
[----:B------:R-:W-:-:S04]  /*27d0*/  USEL UR4, UR30, UR4, !UP0 ;  /* 0x000000041e047287 */ /* 0x000fc8000c000000 */
[----:B------:R-:W-:Y:S02]  /*27e0*/  UIADD3 UR8, UPT, UPT, UR5, -UR4, URZ ;  /* 0x8000000405087290 */ /* 0x000fe4000fffe0ff */
[----:B------:R-:W-:Y:S02]  /*27f0*/  UIADD3 UR4, UPT, UPT, -UR5, UR4, URZ ;  /* 0x0000000405047290 */ /* 0x000fe4000fffe1ff */
[----:B------:R-:W-:Y:S02]  /*2800*/  UIMAD UR30, UR8, UR14, UR30 ;  /* 0x0000000e081e72a4 */ /* 0x000fe4000f8e021e */
[----:B------:R-:W-:-:S12]  /*2810*/  UIMAD UR31, UR4, UR10, UR31 ;  /* 0x0000000a041f72a4 */ /* 0x000fd8000f8e021f */
.L_x_41:
[----:B------:R-:W-:Y:S01]  /*2820*/  VIADD R11, R11, 0x1 ;  /* 0x000000010b0b7836 */ /* 0x000fe20000000000 */
[----:B------:R-:W-:Y:S01]  /*2830*/  R2UR UR4, R88 ;  /* 0x00000000580472ca */ /* 0x000fe200000e0000 */
[----:B------:R-:W-:Y:S01]  /*2840*/  UIADD3 UR24, UPT, UPT, UR30, UR63, URZ ;  /* 0x0000003f1e187290 */ /* 0x000fe2000fffe0ff */
[----:B------:R-:W-:Y:S02]  /*2850*/  PLOP3.LUT P1, PT, PT, PT, PT, 0x80, 0x8 ;  /* 0x000000000008781c */ /* 0x000fe40003f2f070 */
[----:B------:R-:W-:-:S04]  /*2860*/  ISETP.NE.AND P0, PT, R11, 0x2, PT ;  /* 0x000000020b00780c */ /* 0x000fc80003f05270 */
[----:B------:R-:W-:Y:S02]  /*2870*/  SEL R3, RZ, 0x1, P0 ;  /* 0x00000001ff037807 */ /* 0x000fe40000000000 */
[----:B------:R-:W-:Y:S02]  /*2880*/  SEL R11, R11, RZ, P0 ;  /* 0x000000ff0b0b7207 */ /* 0x000fe40000000000 */
[----:B------:R-:W-:Y:S01]  /*2890*/  LOP3.LUT R10, R10, R3, RZ, 0x3c, !PT ;  /* 0x000000030a0a7212 */ /* 0x000fe200078e3cff */
[----:B------:R-:W-:Y:S01]  /*28a0*/  UIADD3 UR20, UPT, UPT, UR31, UR4, URZ ;  /* 0x000000041f147290 */ /* 0x000fe2000fffe0ff */
[----:B------:R-:W-:Y:S11]  /*28b0*/  BRA.U UP1, `(.L_x_42) ;  /* 0xfffffff101287547 */ /* 0x000ff6000b83ffff */
[----:B------:R-:W-:Y:S01]  /*28c0*/  UIADD3 UR8, UPT, UPT, UR6, 0x28, URZ ;  /* 0x0000002806087890 */ /* 0x000fe2000fffe0ff */
[----:B------:R-:W-:-:S03]  /*28d0*/  SHF.L.U32 R3, R12, 0x1f, RZ ;  /* 0x0000001f0c037819 */ /* 0x000fc600000006ff */
[----:B------:R-:W-:-:S09]  /*28e0*/  ULEA UR4, UR7, UR8, 0x3 ;  /* 0x0000000807047291 */ /* 0x000fd2000f8e18ff */
[----:B------:R-:W2:Y:S02]  /*28f0*/  SYNCS.PHASECHK.TRANS64.TRYWAIT P0, [UR4], R3 ;  /* 0x00000003ff0075a7 */ /* 0x000ea40008001104 */
[----:B--2---:R-:W-:Y:S05]  /*2900*/  @!P0 BRA `(.L_x_43) ;  /* 0x0000005800108947 */ /* 0x004fea0003800000 */
.L_x_129:
[----:B------:R-:W-:-:S04]  /*2910*/  UIADD3 UR4, UPT, UPT, UR7, 0x1, URZ ;  /* 0x0000000107047890 */ /* 0x000fc8000fffe0ff */
[----:B------:R-:W-:-:S04]  /*2920*/  UISETP.NE.AND UP0, UPT, UR4, 0x5, UPT ;  /* 0x000000050400788c */ /* 0x000fc8000bf05270 */
[----:B------:R-:W-:Y:S02]  /*2930*/  USEL UR6, URZ, 0x1, UP0 ;  /* 0x00000001ff067887 */ /* 0x000fe40008000000 */
[----:B------:R-:W-:-:S04]  /*2940*/  USEL UR4, UR4, URZ, UP0 ;  /* 0x000000ff04047287 */ /* 0x000fc80008000000 */
[----:B------:R-:W-:Y:S01]  /*2950*/  ULEA UR5, UR4, UR8, 0x3 ;  /* 0x0000000804057291 */ /* 0x000fe2000f8e18ff */
[----:B------:R-:W-:-:S04]  /*2960*/  LOP3.LUT R2, R12, UR6, RZ, 0x3c, !PT ;  /* 0x000000060c027c12 */ /* 0x000fc8000f8e3cff */
[----:B-1----:R-:W-:-:S04]  /*2970*/  SHF.L.U32 R3, R2, 0x1f, RZ ;  /* 0x0000001f02037819 */ /* 0x002fc800000006ff */
[----:B------:R-:W1:Y:S02]  /*2980*/  SYNCS.PHASECHK.TRANS64.TRYWAIT P0, [UR5], R3 ;  /* 0x00000003ff0075a7 */ /* 0x000e640008001105 */
[----:B-1----:R-:W-:Y:S05]  /*2990*/  @!P0 BRA `(.L_x_44) ;  /* 0x0000005800048947 */ /* 0x002fea0003800000 */
.L_x_131:
        /* <DEDUP_REMOVED lines=9> */
.L_x_133:
        /* <DEDUP_REMOVED lines=9> */
.L_x_135:
[----:B------:R-:W-:-:S04]  /*2ac0*/  UIADD3 UR4, UPT, UPT, UR4, 0x1, URZ ;  /* 0x0000000104047890 */ /* 0x000fc8000fffe0ff */
[----:B------:R-:W-:-:S04]  /*2ad0*/  UISETP.NE.AND UP0, UPT, UR4, 0x5, UPT ;  /* 0x000000050400788c */ /* 0x000fc8000bf05270 */
[----:B------:R-:W-:Y:S02]  /*2ae0*/  USEL UR5, URZ, 0x1, UP0 ;  /* 0x00000001ff057887 */ /* 0x000fe40008000000 */
[----:B------:R-:W-:-:S04]  /*2af0*/  USEL UR4, UR4, URZ, UP0 ;  /* 0x000000ff04047287 */ /* 0x000fc80008000000 */
[----:B------:R-:W-:Y:S01]  /*2b00*/  ULEA UR4, UR4, UR8, 0x3 ;  /* 0x0000000804047291 */ /* 0x000fe2000f8e18ff */
[----:B-1----:R-:W-:-:S04]  /*2b10*/  LOP3.LUT R3, R2, UR5, RZ, 0x3c, !PT ;  /* 0x0000000502037c12 */ /* 0x002fc8000f8e3cff */
[----:B------:R-:W-:Y:S01]  /*2b20*/  SHF.L.U32 R3, R3, 0x1f, RZ ;  /* 0x0000001f03037819 */ /* 0x000fe200000006ff */
[----:B------:R-:W-:-:S07]  /*2b30*/  IMAD.U32 R0, RZ, RZ, UR4 ;  /* 0x00000004ff007e24 */ /* 0x000fce000f8e00ff */
.L_x_47:
[----:B-1----:R1:W2:Y:S02]  /*2b40*/  SYNCS.PHASECHK.TRANS64.TRYWAIT P0, [R0+URZ], R3 ;  /* 0x00000003000075a7 */ /* 0x0022a400080011ff */
[----:B--2---:R-:W-:Y:S05]  /*2b50*/  @!P0 NANOSLEEP.SYNCS 0x989680 ;  /* 0x009896800000895d */ /* 0x004fea0003900000 */
[----:B------:R-:W2:Y:S02]  /*2b60*/  @!P0 SYNCS.PHASECHK.TRANS64 P0, [R0+URZ], R3 ;  /* 0x00000003000085a7 */ /* 0x000ea400080010ff */
[----:B--2---:R-:W-:Y:S05]  /*2b70*/  @P0 EXIT ;  /* 0x000000000000094d */ /* 0x004fea0003800000 */
[----:B------:R-:W-:Y:S05]  /*2b80*/  BRA `(.L_x_47) ;  /* 0xfffffffc00ec7947 */ /* 0x000fea000383ffff */
.L_x_22:
[----:B------:R-:W-:-:S04]  /*2b90*/  UISETP.NE.AND UP0, UPT, UR46, URZ, UPT ;  /* 0x000000ff2e00728c */ /* 0x000fc8000bf05270 */
[----:B------:R-:W-:-:S09]  /*2ba0*/  UISETP.NE.OR UP0, UPT, UR25, 0x1, UP0 ;  /* 0x000000011900788c */ /* 0x000fd20008705670 */
[----:B------:R-:W-:Y:S05]  /*2bb0*/  BRA.U UP0, `(.L_x_48) ;  /* 0x0000000500487547 */ /* 0x000fea000b800000 */
[----:B------:R-:W-:Y:S01]  /*2bc0*/  ISETP.GE.U32.AND P2, PT, R0, 0x4, PT ;  /* 0x000000040000780c */ /* 0x000fe20003f46070 */
[----:B------:R-:W-:Y:S01]  /*2bd0*/  IMAD.MOV.U32 R12, RZ, RZ, 0x1 ;  /* 0x00000001ff0c7424 */ /* 0x000fe200078e00ff */
[----:B------:R-:W-:Y:S02]  /*2be0*/  CS2R R10, SRZ ;  /* 0x00000000000a7805 */ /* 0x000fe4000001ff00 */
[----:B------:R-:W-:Y:S01]  /*2bf0*/  CS2R R8, SRZ ;  /* 0x0000000000087805 */ /* 0x000fe2000001ff00 */
[----:B------:R-:W-:Y:S01]  /*2c00*/  UMOV UR6, 0x400 ;  /* 0x0000040000067882 */ /* 0x000fe20000000000 */
[----:B------:R-:W-:Y:S01]  /*2c10*/  UMOV UR5, URZ ;  /* 0x000000ff00057c82 */ /* 0x000fe20008000000 */
[----:B------:R-:W-:-:S12]  /*2c20*/  ULEA UR6, UR46, UR6, 0x18 ;  /* 0x000000062e067291 */ /* 0x000fd8000f8ec0ff */
.L_x_52:
[----:B------:R-:W-:Y:S02]  /*2c30*/  LEA R2, R8, UR6, 0x3 ;  /* 0x0000000608027c11 */ /* 0x000fe4000f8e18ff */
[----:B------:R-:W-:-:S03]  /*2c40*/  SHF.L.U32 R5, R9, 0x1f, RZ ;  /* 0x0000001f09057819 */ /* 0x000fc600000006ff */
[----:B------:R-:W-:Y:S01]  /*2c50*/  VIADD R4, R2, 0xf0 ;  /* 0x000000f002047836 */ /* 0x000fe20000000000 */
[----:B------:R-:W1:Y:S02]  /*2c60*/  SYNCS.PHASECHK.TRANS64.TRYWAIT P0, [R2+URZ+0xe0], R5 ;  /* 0x0000e005020075a7 */ /* 0x000e6400080011ff */
[----:B-1----:R-:W-:Y:S05]  /*2c70*/  @!P0 BRA `(.L_x_49) ;  /* 0x0000005400948947 */ /* 0x002fea0003800000 */
.L_x_136:
[----:B------:R-:W-:Y:S01]  /*2c80*/  ULEA UR4, UR5, UR6, 0x3 ;  /* 0x0000000605047291 */ /* 0x000fe2000f8e18ff */
[----:B------:R-:W-:Y:S02]  /*2c90*/  PRMT R4, RZ, 0x654, R4 ;  /* 0x00000654ff047816 */ /* 0x000fe40000000004 */
[----:B-1----:R-:W-:Y:S01]  /*2ca0*/  SHF.L.U32 R5, R12, 0x1f, RZ ;  /* 0x0000001f0c057819 */ /* 0x002fe200000006ff */
[----:B------:R-:W-:Y:S01]  /*2cb0*/  UIADD3 UR7, UPT, UPT, UR4, 0x80, URZ ;  /* 0x0000008004077890 */ /* 0x000fe2000fffe0ff */
[----:B------:R1:W-:Y:S05]  /*2cc0*/  SYNCS.ARRIVE.TRANS64.RED.A1T0 RZ, [R4+URZ], RZ ;  /* 0x000000ff04ff79a7 */ /* 0x0003ea00081004ff */
[----:B------:R-:W-:Y:S01]  /*2cd0*/  IMAD.U32 R7, RZ, RZ, UR7 ;  /* 0x00000007ff077e24 */ /* 0x000fe2000f8e00ff */
[----:B------:R-:W2:Y:S04]  /*2ce0*/  SYNCS.PHASECHK.TRANS64.TRYWAIT P0, [UR4+0x90], R5 ;  /* 0x00009005ff0075a7 */ /* 0x000ea80008001104 */
[----:B------:R-:W-:Y:S01]  /*2cf0*/  PRMT R6, R0, 0x654, R7 ;  /* 0x0000065400067816 */ /* 0x000fe20000000007 */
[----:B-1----:R-:W-:Y:S01]  /*2d00*/  @!P2 IMAD.MOV.U32 R4, RZ, RZ, 0x10 ;  /* 0x00000010ff04a424 */ /* 0x002fe200078e00ff */
[----:B--2---:R-:W-:Y:S06]  /*2d10*/  @!P0 BRA `(.L_x_50) ;  /* 0x0000005400808947 */ /* 0x004fec0003800000 */
.L_x_138:
[----:B------:R-:W-:Y:S01]  /*2d20*/  ULEA UR8, UR5, UR6, 0x4 ;  /* 0x0000000605087291 */ /* 0x000fe2000f8e20ff */
[----:B------:R-:W-:Y:S01]  /*2d30*/  SEL R3, R6, R3, !P2 ;  /* 0x0000000306037207 */ /* 0x000fe20005000000 */
[----:B------:R-:W-:Y:S01]  /*2d40*/  UIADD3 UR9, UPT, UPT, UR4, 0x80, URZ ;  /* 0x0000008004097890 */ /* 0x000fe2000fffe0ff */
[----:B-1----:R-:W-:Y:S01]  /*2d50*/  LEA R2, R11, UR6, 0x3 ;  /* 0x000000060b027c11 */ /* 0x002fe2000f8e18ff */
[----:B------:R-:W-:Y:S01]  /*2d60*/  UIADD3 UR8, UPT, UPT, UR8, 0x110, URZ ;  /* 0x0000011008087890 */ /* 0x000fe2000fffe0ff */
[----:B------:R-:W-:Y:S01]  /*2d70*/  SHF.L.U32 R5, R10, 0x1f, RZ ;  /* 0x0000001f0a057819 */ /* 0x000fe200000006ff */
[----:B------:R1:W-:Y:S01]  /*2d80*/  @!P2 SYNCS.ARRIVE.TRANS64.RED RZ, [R3+URZ], R4 ;  /* 0x0000000403ffa9a7 */ /* 0x0003e200080004ff */
[----:B------:R-:W-:Y:S01]  /*2d90*/  UIADD3 UR4, UPT, UPT, UR5, 0x1, URZ ;  /* 0x0000000105047890 */ /* 0x000fe2000fffe0ff */
[----:B------:R-:W-:-:S03]  /*2da0*/  VIADD R8, R8, 0x1 ;  /* 0x0000000108087836 */ /* 0x000fc60000000000 */
[----:B------:R-:W-:Y:S02]  /*2db0*/  UISETP.NE.AND UP0, UPT, UR4, 0x2, UPT ;  /* 0x000000020400788c */ /* 0x000fe4000bf05270 */
[----:B------:R-:W-:Y:S06]  /*2dc0*/  UGETNEXTWORKID.BROADCAST [UR8], [UR9] ;  /* 0x00000000080073ca */ /* 0x000fec0008000100 */
[----:B------:R-:W-:Y:S01]  /*2dd0*/  USEL UR7, URZ, 0x1, UP0 ;  /* 0x00000001ff077887 */ /* 0x000fe20008000000 */
[----:B------:R-:W-:Y:S01]  /*2de0*/  ISETP.NE.AND P0, PT, R8, 0x2, PT ;  /* 0x000000020800780c */ /* 0x000fe20003f05270 */
[----:B------:R-:W-:Y:S01]  /*2df0*/  USEL UR5, UR4, URZ, UP0 ;  /* 0x000000ff04057287 */ /* 0x000fe20008000000 */
[----:B------:R-:W2:Y:S03]  /*2e00*/  SYNCS.PHASECHK.TRANS64.TRYWAIT P1, [R2+URZ+0x80], R5 ;  /* 0x00008005020075a7 */ /* 0x000ea600080211ff */
[----:B------:R-:W-:Y:S01]  /*2e10*/  LOP3.LUT R12, R12, UR7, RZ, 0x3c, !PT ;  /* 0x000000070c0c7c12 */ /* 0x000fe2000f8e3cff */
[----:B-12---:R-:W-:Y:S07]  /*2e20*/  @!P1 BRA `(.L_x_51) ;  /* 0x0000005400549947 */ /* 0x006fee0003800000 */
.L_x_139:
[C---:B------:R-:W-:Y:S01]  /*2e30*/  LEA R4, R11.reuse, UR6, 0x4 ;  /* 0x000000060b047c11 */ /* 0x040fe2000f8e20ff */
[----:B-1----:R-:W-:Y:S01]  /*2e40*/  VIADD R2, R2, 0x90 ;  /* 0x0000009002027836 */ /* 0x002fe20000000000 */
[----:B------:R-:W-:Y:S01]  /*2e50*/  SEL R8, R8, RZ, P0 ;  /* 0x000000ff08087207 */ /* 0x000fe20000000000 */
[----:B------:R-:W-:-:S03]  /*2e60*/  VIADD R11, R11, 0x1 ;  /* 0x000000010b0b7836 */ /* 0x000fc60000000000 */
[----:B------:R-:W1:Y:S01]  /*2e70*/  LDS.128 R4, [R4+0x110] ;  /* 0x0001100004047984 */ /* 0x000e620000000c00 */
[----:B------:R-:W-:Y:S02]  /*2e80*/  PRMT R2, RZ, 0x654, R2 ;  /* 0x00000654ff027816 */ /* 0x000fe40000000002 */
[C---:B------:R-:W-:Y:S01]  /*2e90*/  ISETP.NE.AND P1, PT, R11.reuse, 0x2, PT ;  /* 0x000000020b00780c */ /* 0x040fe20003f25270 */
[----:B------:R-:W-:Y:S01]  /*2ea0*/  @!PT LDS RZ, [RZ] ;  /* 0x00000000fffff984 */ /* 0x000fe20000000800 */
[----:B------:R-:W-:Y:S01]  /*2eb0*/  @!PT LDS RZ, [RZ] ;  /* 0x00000000fffff984 */ /* 0x000fe20000000800 */
[----:B------:R-:W-:Y:S01]  /*2ec0*/  @!PT LDS RZ, [RZ] ;  /* 0x00000000fffff984 */ /* 0x000fe20000000800 */
[----:B------:R-:W-:Y:S01]  /*2ed0*/  @!PT LDS RZ, [RZ] ;  /* 0x00000000fffff984 */ /* 0x000fe20000000800 */
[----:B------:R2:W-:Y:S06]  /*2ee0*/  MEMBAR.ALL.CTA ;  /* 0x0000000000007992 */ /* 0x0005ec0000008000 */
[----:B--2---:R-:W2:Y:S01]  /*2ef0*/  FENCE.VIEW.ASYNC.S ;  /* 0x00000000000073c6 */ /* 0x004ea20000000000 */
[----:B------:R-:W-:Y:S01]  /*2f00*/  SEL R11, R11, RZ, P1 ;  /* 0x000000ff0b0b7207 */ /* 0x000fe20000800000 */
[----:B--2---:R2:W-:Y:S01]  /*2f10*/  SYNCS.ARRIVE.TRANS64.RED.A1T0 RZ, [R2+URZ], RZ ;  /* 0x000000ff02ff79a7 */ /* 0x0045e200081004ff */
[----:B-1----:R-:W-:-:S02]  /*2f20*/  LOP3.LUT P3, RZ, R6, 0x1, RZ, 0xc0, !PT ;  /* 0x0000000106ff7812 */ /* 0x002fc4000786c0ff */
[----:B------:R-:W-:-:S04]  /*2f30*/  SEL R5, RZ, 0x1, P1 ;  /* 0x00000001ff057807 */ /* 0x000fc80000800000 */
[----:B------:R-:W-:Y:S02]  /*2f40*/  LOP3.LUT R10, R10, R5, RZ, 0x3c, !PT ;  /* 0x000000050a0a7212 */ /* 0x000fe400078e3cff */
[----:B--2---:R-:W-:-:S04]  /*2f50*/  SEL R2, RZ, 0x1, P0 ;  /* 0x00000001ff027807 */ /* 0x004fc80000000000 */
[----:B------:R-:W-:Y:S01]  /*2f60*/  LOP3.LUT R9, R9, R2, RZ, 0x3c, !PT ;  /* 0x0000000209097212 */ /* 0x000fe200078e3cff */
[----:B------:R-:W-:Y:S06]  /*2f70*/  @P3 BRA `(.L_x_52) ;  /* 0xfffffffc002c3947 */ /* 0x000fec000383ffff */
[----:B------:R-:W-:Y:S01]  /*2f80*/  ULEA UR4, UR5, UR6, 0x3 ;  /* 0x0000000605047291 */ /* 0x000fe2000f8e18ff */
[----:B------:R-:W-:-:S08]  /*2f90*/  SHF.L.U32 R3, R12, 0x1f, RZ ;  /* 0x0000001f0c037819 */ /* 0x000fd000000006ff */
[----:B------:R-:W1:Y:S02]  /*2fa0*/  SYNCS.PHASECHK.TRANS64 P0, [UR4+0x90], R3 ;  /* 0x00009003ff0075a7 */ /* 0x000e640008001004 */
[----:B-1----:R-:W-:Y:S05]  /*2fb0*/  @P0 BRA `(.L_x_53) ;  /* 0x0000000000080947 */ /* 0x002fea0003800000 */
[----:B------:R-:W1:Y:S02]  /*2fc0*/  SYNCS.PHASECHK.TRANS64.TRYWAIT P0, [UR4+0x90], R3 ;  /* 0x00009003ff0075a7 */ /* 0x000e640008001104 */
[----:B-1----:R-:W-:Y:S05]  /*2fd0*/  @!P0 BRA `(.L_x_54) ;  /* 0x0000005000fc8947 */ /* 0x002fea0003800000 */
.L_x_53:
[----:B------:R-:W-:-:S04]  /*2fe0*/  UIADD3 UR7, UPT, UPT, UR5, 0x1, URZ ;  /* 0x0000000105077890 */ /* 0x000fc8000fffe0ff */
[----:B------:R-:W-:-:S04]  /*2ff0*/  UISETP.NE.AND UP0, UPT, UR7, 0x2, UPT ;  /* 0x000000020700788c */ /* 0x000fc8000bf05270 */
[----:B------:R-:W-:Y:S02]  /*3000*/  USEL UR8, URZ, 0x1, UP0 ;  /* 0x00000001ff087887 */ /* 0x000fe40008000000 */
[----:B------:R-:W-:-:S04]  /*3010*/  USEL UR7, UR7, URZ, UP0 ;  /* 0x000000ff07077287 */ /* 0x000fc80008000000 */
[----:B------:R-:W-:Y:S01]  /*3020*/  ULEA UR7, UR7, UR6, 0x3 ;  /* 0x0000000607077291 */ /* 0x000fe2000f8e18ff */
[----:B-1----:R-:W-:-:S04]  /*3030*/  LOP3.LUT R3, R12, UR8, RZ, 0x3c, !PT ;  /* 0x000000080c037c12 */ /* 0x002fc8000f8e3cff */
[----:B------:R-:W-:-:S04]  /*3040*/  SHF.L.U32 R0, R3, 0x1f, RZ ;  /* 0x0000001f03007819 */ /* 0x000fc800000006ff */
[----:B------:R-:W1:Y:S02]  /*3050*/  SYNCS.PHASECHK.TRANS64 P0, [UR7+0x90], R0 ;  /* 0x00009000ff0075a7 */ /* 0x000e640008001007 */
[----:B-1----:R-:W-:Y:S05]  /*3060*/  @P0 EXIT ;  /* 0x000000000000094d */ /* 0x002fea0003800000 */
[----:B------:R-:W-:Y:S02]  /*3070*/  SHF.L.U32 R3, R3, 0x1f, RZ ;  /* 0x0000001f03037819 */ /* 0x000fe400000006ff */
[----:B------:R-:W-:-:S07]  /*3080*/  MOV R0, UR7 ;  /* 0x0000000700007c02 */ /* 0x000fce0008000f00 */
.L_x_55:
[----:B-1----:R1:W2:Y:S02]  /*3090*/  SYNCS.PHASECHK.TRANS64.TRYWAIT P0, [R0+URZ+0x90], R3 ;  /* 0x00009003000075a7 */ /* 0x0022a400080011ff */
[----:B--2---:R-:W-:Y:S05]  /*30a0*/  @!P0 NANOSLEEP.SYNCS 0x989680 ;  /* 0x009896800000895d */ /* 0x004fea0003900000 */
[----:B------:R-:W2:Y:S02]  /*30b0*/  @!P0 SYNCS.PHASECHK.TRANS64 P0, [R0+URZ+0x90], R3 ;  /* 0x00009003000085a7 */ /* 0x000ea400080010ff */
[----:B--2---:R-:W-:Y:S05]  /*30c0*/  @P0 EXIT ;  /* 0x000000000000094d */ /* 0x004fea0003800000 */
[----:B------:R-:W-:Y:S05]  /*30d0*/  BRA `(.L_x_55) ;  /* 0xfffffffc00ec7947 */ /* 0x000fea000383ffff */
.L_x_48:
[----:B------:R-:W-:Y:S05]  /*30e0*/  BRA.U UP4, `(.L_x_56) ;  /* 0x0000001104d87547 */ /* 0x000fea000b800000 */
[----:B------:R-:W-:Y:S01]  /*30f0*/  UMOV UR4, 0x40 ;  /* 0x0000004000047882 */ /* 0x000fe20000000000 */
[----:B------:R-:W-:Y:S01]  /*3100*/  NOP ;  /* 0x0000000000007918 */ /* 0x000fe20000000000 */
[----:B------:R-:W-:Y:S01]  /*3110*/  ULEA UR5, UR46, UR4, 0x18 ;  /* 0x000000042e057291 */ /* 0x000fe2000f8ec0ff */
[----:B------:R-:W-:Y:S02]  /*3120*/  UMOV UR6, 0x400 ;  /* 0x0000040000067882 */ /* 0x000fe40000000000 */
[----:B------:R-:W-:-:S06]  /*3130*/  ULEA UR6, UR46, UR6, 0x18 ;  /* 0x000000062e067291 */ /* 0x000fcc000f8ec0ff */
[----:B------:R-:W1:Y:S02]  /*3140*/  LDS.U8 R0, [UR5+0x1c] ;  /* 0x00001c05ff007984 */ /* 0x000e640008000000 */
[----:B-1----:R-:W-:-:S13]  /*3150*/  ISETP.NE.AND P0, PT, R0, RZ, PT ;  /* 0x000000ff0000720c */ /* 0x002fda0003f05270 */
[----:B------:R-:W-:Y:S05]  /*3160*/  @P0 BRA `(.L_x_57) ;  /* 0x0000000400080947 */ /* 0x000fea0003800000 */
[----:B------:R-:W-:Y:S02]  /*3170*/  UISETP.NE.U32.AND UP1, UPT, UR47, 0x1, UPT ;  /* 0x000000012f00788c */ /* 0x000fe4000bf25070 */
[----:B------:R-:W-:-:S07]  /*3180*/  UIADD3 UR7, UPT, UPT, UR5, 0x8, URZ ;  /* 0x0000000805077890 */ /* 0x000fce000fffe0ff */
[----:B------:R-:W-:Y:S05]  /*3190*/  BRA.U !UP1, `(.L_x_58) ;  /* 0x00000001099c7547 */ /* 0x000fea000b800000 */
[----:B------:R-:W-:Y:S01]  /*31a0*/  ELECT P0, URZ, PT ;  /* 0x0000000000ff782f */ /* 0x000fe20003800000 */
[----:B------:R-:W-:-:S12]  /*31b0*/  BSSY B0, `(.L_x_58) ;  /* 0x0000025000007945 */ /* 0x000fd80003800000 */
[----:B------:R-:W-:Y:S05]  /*31c0*/  @!P0 BRA `(.L_x_59) ;  /* 0x00000000008c8947 */ /* 0x000fea0003800000 */
[----:B------:R-:W-:-:S05]  /*31d0*/  UMOV UR4, 0x10 ;  /* 0x0000001000047882 */ /* 0x000fca0000000000 */
[----:B------:R-:W-:Y:S04]  /*31e0*/  DEPBAR.LE SB1, 0x36 ;  /* 0x00009d800000791a */ /* 0x000fe80000000000 */
[----:B------:R-:W1:Y:S02]  /*31f0*/  UTCATOMSWS.2CTA.FIND_AND_SET.ALIGN UP0, UR4, UR4 ;  /* 0x00000004000475e3 */ /* 0x000e640008200800 */
[----:B-1----:R-:W-:Y:S01]  /*3200*/  MOV R11, UR4 ;  /* 0x00000004000b7c02 */ /* 0x002fe20008000f00 */
[----:B------:R-:W-:Y:S06]  /*3210*/  BRA.U UP0, `(.L_x_60) ;  /* 0x0000000100187547 */ /* 0x000fec000b800000 */
.L_x_61:
[----:B------:R-:W-:Y:S05]  /*3220*/  NANOSLEEP 0x64 ;  /* 0x000000640000795d */ /* 0x000fea0003800000 */
[----:B------:R-:W-:-:S05]  /*3230*/  UMOV UR4, 0x10 ;  /* 0x0000001000047882 */ /* 0x000fca0000000000 */
[----:B------:R-:W-:Y:S04]  /*3240*/  DEPBAR.LE SB1, 0x36 ;  /* 0x00009d800000791a */ /* 0x000fe80000000000 */
[----:B------:R-:W1:Y:S02]  /*3250*/  UTCATOMSWS.2CTA.FIND_AND_SET.ALIGN UP0, UR4, UR4 ;  /* 0x00000004000475e3 */ /* 0x000e640008200800 */
[----:B-1----:R-:W-:Y:S01]  /*3260*/  MOV R11, UR4 ;  /* 0x00000004000b7c02 */ /* 0x002fe20008000f00 */
[----:B------:R-:W-:Y:S05]  /*3270*/  BRA.U !UP0, `(.L_x_61) ;  /* 0xfffffffd08e87547 */ /* 0x000fea000b83ffff */
.L_x_60:
[----:B------:R-:W1:Y:S01]  /*3280*/  LDS R7, [UR5+0x10] ;  /* 0x00001005ff077984 */ /* 0x000e620008000800 */
[----:B------:R-:W-:Y:S01]  /*3290*/  IMAD.U32 R5, RZ, RZ, UR6 ;  /* 0x00000006ff057e24 */ /* 0x000fe2000f8e00ff */
[----:B------:R-:W-:-:S03]  /*32a0*/  MOV R4, UR48 ;  /* 0x0000003000047c02 */ /* 0x000fc60008000f00 */
[----:B------:R-:W-:Y:S01]  /*32b0*/  VIADD R5, R5, 0x130 ;  /* 0x0000013005057836 */ /* 0x000fe20000000000 */
[----:B-1----:R-:W-:-:S04]  /*32c0*/  SHF.L.U32 R7, R7, 0x1f, RZ ;  /* 0x0000001f07077819 */ /* 0x002fc800000006ff */
[----:B------:R-:W1:Y:S02]  /*32d0*/  SYNCS.PHASECHK.TRANS64.TRYWAIT P0, [UR5+0x8], R7 ;  /* 0x00000807ff0075a7 */ /* 0x000e640008001105 */
[----:B-1----:R-:W-:Y:S05]  /*32e0*/  @P0 BRA `(.L_x_62) ;  /* 0x0000000000080947 */ /* 0x002fea0003800000 */
[----:B------:R-:W1:Y:S02]  /*32f0*/  SYNCS.PHASECHK.TRANS64.TRYWAIT P0, [UR5+0x8], R7 ;  /* 0x00000807ff0075a7 */ /* 0x000e640008001105 */
[----:B-1----:R-:W-:Y:S05]  /*3300*/  @!P0 BRA `(.L_x_63) ;  /* 0x0000005000488947 */ /* 0x002fea0003800000 */
.L_x_62:
[----:B-1----:R-:W-:Y:S01]  /*3310*/  HFMA2 R0, -RZ, RZ, 0, 5.9604644775390625e-08 ;  /* 0x00000001ff007431 */ /* 0x002fe200000001ff */
[----:B------:R-:W-:Y:S01]  /*3320*/  UPRMT UR4, UR48, 0x654, UR7 ;  /* 0x0000065430047896 */ /* 0x000fe20008000007 */
[----:B------:R-:W-:Y:S01]  /*3330*/  IMAD.MOV.U32 R8, RZ, RZ, 0xffff ;  /* 0x0000ffffff087424 */ /* 0x000fe200078e00ff */
[----:B------:R-:W-:Y:S01]  /*3340*/  PRMT R4, R4, 0x654, R5 ;  /* 0x0000065404047816 */ /* 0x000fe20000000005 */
[----:B------:R-:W-:Y:S02]  /*3350*/  IMAD.MOV.U32 R6, RZ, RZ, 0x4 ;  /* 0x00000004ff067424 */ /* 0x000fe400078e00ff */
[----:B------:R-:W-:Y:S01]  /*3360*/  IMAD.SHL.U32 R9, R11, 0x20, RZ ;  /* 0x000000200b097824 */ /* 0x000fe200078e00ff */
[----:B------:R-:W-:Y:S02]  /*3370*/  MOV R5, UR4 ;  /* 0x0000000400057c02 */ /* 0x000fe40008000f00 */
[-C--:B------:R-:W-:Y:S01]  /*3380*/  SHF.L.U32 R8, R8, R11.reuse, RZ ;  /* 0x0000000b08087219 */ /* 0x080fe200000006ff */
[----:B------:R1:W-:Y:S01]  /*3390*/  SYNCS.ARRIVE.TRANS64.RED RZ, [UR4], R6 ;  /* 0x00000006ffff79a7 */ /* 0x0003e20008000404 */
[----:B------:R-:W-:Y:S01]  /*33a0*/  SHF.L.U32 R7, R0, R11, RZ ;  /* 0x0000000b00077219 */ /* 0x000fe200000006ff */
[----:B------:R1:W-:Y:S04]  /*33b0*/  STS [UR6+0x130], R9 ;  /* 0x00013009ff007988 */ /* 0x0003e80008000806 */
[----:B------:R1:W-:Y:S04]  /*33c0*/  STAS [R4.64], R11 ;  /* 0x0000000b04007dbd */ /* 0x0003e8000c0008ff */
[----:B------:R1:W-:Y:S04]  /*33d0*/  ATOMS.OR RZ, [UR5+0x14], R8 ;  /* 0x00001408ffff798c */ /* 0x0003e8000b000005 */
[----:B------:R1:W-:Y:S04]  /*33e0*/  ATOMS.OR RZ, [UR5+0x18], R7 ;  /* 0x00001807ffff798c */ /* 0x0003e8000b000005 */
[----:B------:R1:W-:Y:S02]  /*33f0*/  ATOMS.XOR RZ, [UR5+0x10], R0 ;  /* 0x00001000ffff798c */ /* 0x0003e4000b800005 */
.L_x_59:
[----:B------:R-:W-:Y:S05]  /*3400*/  BSYNC B0 ;  /* 0x0000000000007941 */ /* 0x000fea0003800000 */
.L_x_58:
[----:B------:R-:W-:Y:S05]  /*3410*/  BRA.U UP1, `(.L_x_64) ;  /* 0x00000001016c7547 */ /* 0x000fea000b800000 */
[----:B------:R-:W-:-:S03]  /*3420*/  UMOV UR4, 0xffffffff ;  /* 0xffffffff00047882 */ /* 0x000fc60000000000 */
[----:B------:R-:W-:Y:S05]  /*3430*/  BRA.DIV UR4, `(.L_x_65) ;  /* 0x0000005204147947 */ /* 0x000fea000b800000 */
[----:B------:R-:W-:-:S13]  /*3440*/  ELECT P6, URZ, PT ;  /* 0x0000000000ff782f */ /* 0x000fda00038c0000 */
.L_x_143:
[----:B------:R-:W-:Y:S05]  /*3450*/  @!P6 BRA `(.L_x_64) ;  /* 0x00000000005ce947 */ /* 0x000fea0003800000 */
[----:B-1----:R-:W1:Y:S02]  /*3460*/  LDS R5, [UR5+0x10] ;  /* 0x00001005ff057984 */ /* 0x002e640008000800 */
[----:B-1----:R-:W-:-:S04]  /*3470*/  SHF.L.U32 R5, R5, 0x1f, RZ ;  /* 0x0000001f05057819 */ /* 0x002fc800000006ff */
[----:B------:R-:W1:Y:S02]  /*3480*/  SYNCS.PHASECHK.TRANS64.TRYWAIT P0, [UR5+0x8], R5 ;  /* 0x00000805ff0075a7 */ /* 0x000e640008001105 */
[----:B-1----:R-:W-:Y:S05]  /*3490*/  @P0 BRA `(.L_x_66) ;  /* 0x0000000000080947 */ /* 0x002fea0003800000 */
[----:B------:R-:W1:Y:S02]  /*34a0*/  SYNCS.PHASECHK.TRANS64.TRYWAIT P0, [UR5+0x8], R5 ;  /* 0x00000805ff0075a7 */ /* 0x000e640008001105 */
[----:B-1----:R-:W-:Y:S05]  /*34b0*/  @!P0 BRA `(.L_x_67) ;  /* 0x0000005000148947 */ /* 0x002fea0003800000 */
.L_x_66:
[----:B------:R-:W2:Y:S01]  /*34c0*/  LDS R7, [UR6+0x130] ;  /* 0x00013006ff077984 */ /* 0x000ea20008000800 */
[----:B-1----:R-:W-:Y:S02]  /*34d0*/  HFMA2 R0, -RZ, RZ, 0, 5.9604644775390625e-08 ;  /* 0x00000001ff007431 */ /* 0x002fe400000001ff */
[----:B------:R-:W-:Y:S01]  /*34e0*/  IMAD.MOV.U32 R4, RZ, RZ, 0xffff ;  /* 0x0000ffffff047424 */ /* 0x000fe200078e00ff */
[----:B------:R-:W-:Y:S01]  /*34f0*/  UPRMT UR4, UR48, 0x654, UR7 ;  /* 0x0000065430047896 */ /* 0x000fe20008000007 */
[----:B--2---:R-:W-:-:S03]  /*3500*/  IMAD.SHL.U32 R5, R7, 0x20, RZ ;  /* 0x0000002007057824 */ /* 0x004fc600078e00ff */
[-C--:B------:R-:W-:Y:S02]  /*3510*/  SHF.L.U32 R4, R4, R7.reuse, RZ ;  /* 0x0000000704047219 */ /* 0x080fe400000006ff */
[----:B------:R-:W-:Y:S01]  /*3520*/  SHF.L.U32 R7, R0, R7, RZ ;  /* 0x0000000700077219 */ /* 0x000fe200000006ff */
[----:B------:R2:W-:Y:S04]  /*3530*/  STS [UR6+0x130], R5 ;  /* 0x00013005ff007988 */ /* 0x0005e80008000806 */
[----:B------:R2:W-:Y:S04]  /*3540*/  ATOMS.OR RZ, [UR5+0x14], R4 ;  /* 0x00001404ffff798c */ /* 0x0005e8000b000005 */
[----:B------:R2:W-:Y:S01]  /*3550*/  ATOMS.OR RZ, [UR5+0x18], R7 ;  /* 0x00001807ffff798c */ /* 0x0005e2000b000005 */
[----:B------:R-:W-:Y:S03]  /*3560*/  SYNCS.ARRIVE.TRANS64.RED.A1T0 RZ, [UR4], RZ ;  /* 0x000000ffffff79a7 */ /* 0x000fe60008100404 */
[----:B------:R2:W-:Y:S01]  /*3570*/  ATOMS.XOR RZ, [UR5+0x10], R0 ;  /* 0x00001000ffff798c */ /* 0x0005e2000b800005 */
[----:B------:R-:W-:Y:S05]  /*3580*/  BRA `(.L_x_64) ;  /* 0x0000000000107947 */ /* 0x000fea0003800000 */
.L_x_57:
[----:B------:R-:W-:Y:S02]  /*3590*/  MOV R0, 0xffffffff ;  /* 0xffffffff00007802 */ /* 0x000fe40000000f00 */
[----:B------:R-:W-:-:S03]  /*35a0*/  MOV R4, 0x35d0 ;  /* 0x000035d000047802 */ /* 0x000fc60000000f00 */
[----:B------:R1:W-:Y:S04]  /*35b0*/  STS [UR6+0x130], R0 ;  /* 0x00013000ff007988 */ /* 0x0003e80008000806 */
[----:B-1---5:R-:W-:Y:S05]  /*35c0*/  CALL.REL.NOINC `($__internal_1_$__cuda_sm10x_tcgen05_guardrail_trap_phase_invalid_during_alloc) ;  /* 0x00000054005c7944 */ /* 0x022fea0003c00000 */
.L_x_64:
[----:B------:R-:W-:Y:S05]  /*35d0*/  WARPSYNC.ALL ;  /* 0x0000000000007948 */ /* 0x000fea0003800000 */
[----:B------:R-:W3:Y:S01]  /*35e0*/  S2UR UR4, SR_CgaCtaId ;  /* 0x00000000000479c3 */ /* 0x000ee20000008800 */
[----:B------:R-:W-:Y:S01]  /*35f0*/  UMOV UR26, 0x400 ;  /* 0x00000400001a7882 */ /* 0x000fe20000000000 */
[----:B------:R-:W-:-:S06]  /*3600*/  NOP ;  /* 0x0000000000007918 */ /* 0x000fcc0000000000 */
[----:B------:R-:W-:Y:S06]  /*3610*/  BAR.ARV 0x6, 0xa0 ;  /* 0x0182800000007b1d */ /* 0x000fec0000002000 */
[----:B------:R-:W4:Y:S01]  /*3620*/  LDCU UR6, c[0x0][0x38c] ;  /* 0x00007180ff0677ac */ /* 0x000f220008000800 */
[----:B------:R-:W-:Y:S01]  /*3630*/  LOP3.LUT R3, R3, 0xffff, RZ, 0xc0, !PT ;  /* 0x0000ffff03037812 */ /* 0x000fe200078ec0ff */
[----:B-1----:R-:W-:Y:S01]  /*3640*/  IMAD.MOV.U32 R9, RZ, RZ, 0x1 ;  /* 0x00000001ff097424 */ /* 0x002fe200078e00ff */
[----:B------:R-:W-:Y:S01]  /*3650*/  LOP3.LUT R2, R2, 0xffff, RZ, 0xc0, !PT ;  /* 0x0000ffff02027812 */ /* 0x000fe200078ec0ff */
[----:B------:R-:W-:Y:S01]  /*3660*/  IMAD.MOV.U32 R8, RZ, RZ, RZ ;  /* 0x000000ffff087224 */ /* 0x000fe200078e00ff */
[----:B------:R-:W-:Y:S01]  /*3670*/  R2UR UR28, R3 ;  /* 0x00000000031c72ca */ /* 0x000fe200000e0000 */
[----:B------:R-:W-:Y:S01]  /*3680*/  UMOV UR32, URZ ;  /* 0x000000ff00207c82 */ /* 0x000fe20008000000 */
[----:B------:R-:W-:-:S02]  /*3690*/  R2UR UR42, R2 ;  /* 0x00000000022a72ca */ /* 0x000fc400000e0000 */
[----:B------:R-:W-:Y:S01]  /*36a0*/  CS2R R2, SRZ ;  /* 0x0000000000027805 */ /* 0x000fe2000001ff00 */
[----:B------:R-:W-:Y:S01]  /*36b0*/  UMOV UR23, URZ ;  /* 0x000000ff00177c82 */ /* 0x000fe20008000000 */
[----:B---3--:R-:W-:Y:S01]  /*36c0*/  ULEA UR26, UR4, UR26, 0x18 ;  /* 0x0000001a041a7291 */ /* 0x008fe2000f8ec0ff */
[----:B------:R-:W-:Y:S01]  /*36d0*/  UMOV UR22, URZ ;  /* 0x000000ff00167c82 */ /* 0x000fe20008000000 */
[----:B------:R-:W-:Y:S02]  /*36e0*/  UISETP.NE.AND UP3, UPT, UR47, URZ, UPT ;  /* 0x000000ff2f00728c */ /* 0x000fe4000bf65270 */
[----:B------:R-:W-:Y:S02]  /*36f0*/  UIADD3 UR5, UPT, UPT, UR26, 0x4300, URZ ;  /* 0x000043001a057890 */ /* 0x000fe4000fffe0ff */
[----:B------:R-:W-:-:S03]  /*3700*/  UIADD3 UR4, UPT, UPT, UR26, 0xe300, URZ ;  /* 0x0000e3001a047890 */ /* 0x000fc6000fffe0ff */
[----:B--2---:R-:W1:Y:S01]  /*3710*/  LDS R0, [UR26+0x130] ;  /* 0x0001301aff007984 */ /* 0x004e620008000800 */
[----:B----4-:R-:W-:Y:S02]  /*3720*/  UIADD3 UR6, UPT, UPT, UR6, 0x7f, URZ ;  /* 0x0000007f06067890 */ /* 0x010fe4000fffe0ff */
[----:B------:R-:W-:Y:S02]  /*3730*/  USHF.R.U32.HI UR5, URZ, 0x4, UR5 ;  /* 0x00000004ff057899 */ /* 0x000fe40008011605 */
[----:B------:R-:W-:Y:S02]  /*3740*/  USHF.R.S32.HI UR33, URZ, 0x1f, UR6 ;  /* 0x0000001fff217899 */ /* 0x000fe40008011406 */
[----:B------:R-:W-:Y:S02]  /*3750*/  USHF.R.U32.HI UR4, URZ, 0x4, UR4 ;  /* 0x00000004ff047899 */ /* 0x000fe40008011604 */
[----:B------:R-:W-:Y:S02]  /*3760*/  ULEA.HI UR33, UR33, UR6, URZ, 0x7 ;  /* 0x0000000621217291 */ /* 0x000fe4000f8f38ff */
[----:B------:R-:W-:-:S02]  /*3770*/  ULOP3.LUT UR5, UR5, 0x3fff, URZ, 0xc0, !UPT ;  /* 0x00003fff05057892 */ /* 0x000fc4000f8ec0ff */
[----:B------:R-:W-:Y:S02]  /*3780*/  USHF.R.S32.HI UR33, URZ, 0x7, UR33 ;  /* 0x00000007ff217899 */ /* 0x000fe40008011421 */
[----:B------:R-:W-:Y:S02]  /*3790*/  ULOP3.LUT UR30, UR4, 0x3fff, URZ, 0xc0, !UPT ;  /* 0x00003fff041e7892 */ /* 0x000fe4000f8ec0ff */
[----:B------:R-:W-:Y:S01]  /*37a0*/  UISETP.LT.AND UP0, UPT, UR33, 0x1, UPT ;  /* 0x000000012100788c */ /* 0x000fe2000bf01270 */
[----:B------:R-:W-:Y:S01]  /*37b0*/  UMOV UR40, 0x0 ;  /* 0x0000000000287882 */ /* 0x000fe20000000000 */
[----:B------:R-:W-:Y:S01]  /*37c0*/  UMOV UR41, 0x8200010 ;  /* 0x0820001000297882 */ /* 0x000fe20000000000 */
[----:B------:R-:W-:Y:S02]  /*37d0*/  ULOP3.LUT UR29, UR5, 0x10000, URZ, 0xfc, !UPT ;  /* 0x00010000051d7892 */ /* 0x000fe4000f8efcff */
[----:B------:R-:W-:Y:S02]  /*37e0*/  ULOP3.LUT UR30, UR30, 0x10000, URZ, 0xfc, !UPT ;  /* 0x000100001e1e7892 */ /* 0x000fe4000f8efcff */
[----:B------:R-:W-:Y:S01]  /*37f0*/  USEL UR43, UR33, 0x1, !UP0 ;  /* 0x00000001212b7887 */ /* 0x000fe2000c000000 */
[----:B------:R-:W-:Y:S01]  /*3800*/  UMOV UR38, 0x0 ;  /* 0x0000000000267882 */ /* 0x000fe20000000000 */
[----:B------:R-:W-:Y:S01]  /*3810*/  UMOV UR39, 0x8200010 ;  /* 0x0820001000277882 */ /* 0x000fe20000000000 */
[----:B------:R-:W-:Y:S01]  /*3820*/  UMOV UR36, 0x0 ;  /* 0x0000000000247882 */ /* 0x000fe20000000000 */
[----:B------:R-:W-:Y:S01]  /*3830*/  UMOV UR37, 0x8200010 ;  /* 0x0820001000257882 */ /* 0x000fe20000000000 */
[----:B------:R-:W-:Y:S01]  /*3840*/  UMOV UR34, 0x0 ;  /* 0x0000000000227882 */ /* 0x000fe20000000000 */
[----:B------:R-:W-:Y:S01]  /*3850*/  UMOV UR35, 0x8200010 ;  /* 0x0820001000237882 */ /* 0x000fe20000000000 */
[----:B-1----:R-:W-:-:S15]  /*3860*/  R2UR UR44, R0 ;  /* 0x00000000002c72ca */ /* 0x002fde00000e0000 */
.L_x_75:
[C---:B------:R-:W-:Y:S02]  /*3870*/  LEA R0, R8.reuse, UR26, 0x3 ;  /* 0x0000001a08007c11 */ /* 0x040fe4000f8e18ff */
[----:B------:R-:W-:Y:S02]  /*3880*/  SHF.L.U32 R5, R3, 0x1f, RZ ;  /* 0x0000001f03057819 */ /* 0x000fe400000006ff */
[----:B------:R-:W-:Y:S02]  /*3890*/  LEA R4, R8, UR26, 0x4 ;  /* 0x0000001a08047c11 */ /* 0x000fe4000f8e20ff */
[----:B------:R-:W1:Y:S02]  /*38a0*/  SYNCS.PHASECHK.TRANS64.TRYWAIT P0, [R0+URZ+0x80], R5 ;  /* 0x00008005000075a7 */ /* 0x000e6400080011ff */
[----:B-1-3--:R-:W-:Y:S05]  /*38b0*/  @!P0 BRA `(.L_x_68) ;  /* 0x0000004c002c8947 */ /* 0x00afea0003800000 */
.L_x_144:
[----:B-1----:R-:W1:Y:S01]  /*38c0*/  LDS.128 R4, [R4+0x110] ;  /* 0x0001100004047984 */ /* 0x002e620000000c00 */
[----:B------:R-:W-:Y:S02]  /*38d0*/  VIADD R0, R0, 0x90 ;  /* 0x0000009000007836 */ /* 0x000fe40000000000 */
[----:B------:R-:W-:Y:S01]  /*38e0*/  VIADD R8, R8, 0x1 ;  /* 0x0000000108087836 */ /* 0x000fe20000000000 */
[----:B------:R-:W-:Y:S01]  /*38f0*/  @!PT LDS RZ, [RZ] ;  /* 0x00000000fffff984 */ /* 0x000fe20000000800 */
[----:B------:R-:W-:Y:S01]  /*3900*/  @!PT LDS RZ, [RZ] ;  /* 0x00000000fffff984 */ /* 0x000fe20000000800 */
[----:B------:R-:W-:Y:S01]  /*3910*/  @!PT LDS RZ, [RZ] ;  /* 0x00000000fffff984 */ /* 0x000fe20000000800 */
[----:B------:R-:W-:Y:S01]  /*3920*/  @!PT LDS RZ, [RZ] ;  /* 0x00000000fffff984 */ /* 0x000fe20000000800 */
[----:B------:R2:W-:Y:S06]  /*3930*/  MEMBAR.ALL.CTA ;  /* 0x0000000000007992 */ /* 0x0005ec0000008000 */
[----:B--2---:R-:W2:Y:S01]  /*3940*/  FENCE.VIEW.ASYNC.S ;  /* 0x00000000000073c6 */ /* 0x004ea20000000000 */
[----:B------:R-:W-:-:S04]  /*3950*/  PRMT R0, RZ, 0x654, R0 ;  /* 0x00000654ff007816 */ /* 0x000fc80000000000 */
[----:B--2---:R2:W-:Y:S01]  /*3960*/  SYNCS.ARRIVE.TRANS64.RED.A1T0 RZ, [R0+URZ], RZ ;  /* 0x000000ff00ff79a7 */ /* 0x0045e200081004ff */
[----:B-1----:R-:W-:Y:S01]  /*3970*/  LOP3.LUT P1, RZ, R6, 0x1, RZ, 0xc0, !PT ;  /* 0x0000000106ff7812 */ /* 0x002fe2000782c0ff */
[----:B--2---:R-:W-:-:S12]  /*3980*/  BRA.U UP3, `(.L_x_69) ;  /* 0x0000000503087547 */ /* 0x004fd8000b800000 */
[----:B------:R-:W1:Y:S01]  /*3990*/  LDCU UR4, c[0x0][0x38c] ;  /* 0x00007180ff0477ac */ /* 0x000e620008000800 */
[----:B------:R-:W-:Y:S02]  /*39a0*/  PLOP3.LUT P2, PT, PT, PT, PT, 0x80, 0x8 ;  /* 0x000000000008781c */ /* 0x000fe40003f4f070 */
[----:B------:R-:W-:Y:S01]  /*39b0*/  SHF.L.U32 R5, R9, 0x1f, RZ ;  /* 0x0000001f09057819 */ /* 0x000fe200000006ff */
[----:B------:R-:W-:Y:S02]  /*39c0*/  ULEA UR31, UR32, UR26, 0x3 ;  /* 0x0000001a201f7291 */ /* 0x000fe4000f8e18ff */
[----:B------:R-:W-:Y:S02]  /*39d0*/  ULEA UR11, UR32, UR44, 0x6 ;  /* 0x0000002c200b7291 */ /* 0x000fe4000f8e30ff */
[----:B-1----:R-:W-:-:S06]  /*39e0*/  UISETP.GE.AND UP0, UPT, UR4, 0x1, UPT ;  /* 0x000000010400788c */ /* 0x002fcc000bf06270 */
[----:B------:R-:W-:-:S05]  /*39f0*/  PLOP3.LUT P0, PT, PT, PT, UP0, 0x80, 0x8 ;  /* 0x000000000008781c */ /* 0x000fca0003f0f008 */
[----:B------:R-:W-:-:S08]  /*3a00*/  @UP0 ULEA UR4, UR23, UR26, 0x3 ;  /* 0x0000001a17040291 */ /* 0x000fd0000f8e18ff */
[----:B------:R-:W-:-:S04]  /*3a10*/  @P0 SHF.L.U32 R0, R2, 0x1f, RZ ;  /* 0x0000001f02000819 */ /* 0x000fc800000006ff */
[----:B------:R1:W2:Y:S01]  /*3a20*/  @P0 SYNCS.PHASECHK.TRANS64.TRYWAIT P2, [UR4], R0 ;  /* 0x00000000ff0005a7 */ /* 0x0002a20008041104 */
[----:B------:R-:W3:Y:S02]  /*3a30*/  SYNCS.PHASECHK.TRANS64.TRYWAIT P0, [UR31+0xc0], R5 ;  /* 0x0000c005ff0075a7 */ /* 0x000ee4000800111f */
[----:B-123--:R-:W-:Y:S05]  /*3a40*/  @!P0 BRA `(.L_x_70) ;  /* 0x0000004800dc8947 */ /* 0x00efea0003800000 */
.L_x_146:
[----:B------:R-:W-:Y:S01]  /*3a50*/  UMOV UR27, UR22 ;  /* 0x00000016001b7c82 */ /* 0x000fe20008000000 */
[----:B------:R-:W-:Y:S05]  /*3a60*/  BRA.U !UP0, `(.L_x_71) ;  /* 0x0000000108c07547 */ /* 0x000fea000b800000 */
[----:B------:R-:W-:Y:S02]  /*3a70*/  UIADD3 UR27, UPT, UPT, UR43, UR22, URZ ;  /* 0x000000162b1b7290 */ /* 0x000fe4000fffe0ff */
[----:B------:R-:W-:Y:S01]  /*3a80*/  UPLOP3.LUT UP2, UPT, UPT, UPT, UPT, 0x40, 0x4 ;  /* 0x000000000004789c */ /* 0x000fe20003f4e870 */
[----:B------:R-:W-:Y:S01]  /*3a90*/  UMOV UR24, UR33 ;  /* 0x0000002100187c82 */ /* 0x000fe20008000000 */
[----:B------:R-:W-:-:S09]  /*3aa0*/  UMOV UR10, UR23 ;  /* 0x00000017000a7c82 */ /* 0x000fd20008000000 */
.L_x_74:
[----:B--2---:R-:W-:Y:S01]  /*3ab0*/  ULEA UR5, UR10, UR26, 0x3 ;  /* 0x0000001a0a057291 */ /* 0x004fe2000f8e18ff */
[----:B---3--:R-:W-:Y:S11]  /*3ac0*/  @P2 BRA `(.L_x_72) ;  /* 0x00000000000c2947 */ /* 0x008ff60003800000 */
[----:B-1----:R-:W-:Y:S04]  /*3ad0*/  SHF.L.U32 R5, R2, 0x1f, RZ ;  /* 0x0000001f02057819 */ /* 0x002fe800000006ff */
[----:B------:R-:W1:Y:S02]  /*3ae0*/  SYNCS.PHASECHK.TRANS64.TRYWAIT P0, [UR5], R5 ;  /* 0x00000005ff0075a7 */ /* 0x000e640008001105 */
[----:B-1----:R-:W-:Y:S05]  /*3af0*/  @!P0 BRA `(.L_x_73) ;  /* 0x0000004800c88947 */ /* 0x002fea0003800000 */
.L_x_72:
[----:B------:R-:W-:Y:S01]  /*3b00*/  UISETP.NE.AND UP0, UPT, UR24, 0x1, UPT ;  /* 0x000000011800788c */ /* 0x000fe2000bf05270 */
[----:B------:R-:W-:Y:S01]  /*3b10*/  PLOP3.LUT P2, PT, PT, PT, PT, 0x80, 0x8 ;  /* 0x000000000008781c */ /* 0x000fe20003f4f070 */
[----:B------:R-:W-:Y:S02]  /*3b20*/  UIADD3 UR4, UPT, UPT, UR10, 0x1, URZ ;  /* 0x000000010a047890 */ /* 0x000fe4000fffe0ff */
[----:B------:R-:W-:Y:S02]  /*3b30*/  UIADD3 UR25, UPT, UPT, UR5, 0x28, URZ ;  /* 0x0000002805197890 */ /* 0x000fe4000fffe0ff */
[----:B------:R-:W-:Y:S01]  /*3b40*/  UISETP.NE.AND UP1, UPT, UR4, 0x5, UPT ;  /* 0x000000050400788c */ /* 0x000fe2000bf25270 */
[----:B------:R-:W-:Y:S01]  /*3b50*/  PLOP3.LUT P0, PT, PT, PT, UP0, 0x80, 0x8 ;  /* 0x000000000008781c */ /* 0x000fe20003f0f008 */
[----:B------:R-:W-:Y:S02]  /*3b60*/  UIADD3 UR22, UPT, UPT, UR22, 0x1, URZ ;  /* 0x0000000116167890 */ /* 0x000fe4000fffe0ff */
[----:B------:R-:W-:Y:S02]  /*3b70*/  USEL UR6, URZ, 0x1, UP1 ;  /* 0x00000001ff067887 */ /* 0x000fe40008800000 */
[----:B------:R-:W-:Y:S02]  /*3b80*/  USEL UR23, UR4, URZ, UP1 ;  /* 0x000000ff04177287 */ /* 0x000fe40008800000 */
[----:B------:R-:W-:Y:S02]  /*3b90*/  UIADD3 UR24, UPT, UPT, UR24, -0x1, URZ ;  /* 0xffffffff18187890 */ /* 0x000fe4000fffe0ff */
[----:B------:R-:W-:Y:S01]  /*3ba0*/  @UP0 ULEA UR4, UR23, UR26, 0x3 ;  /* 0x0000001a17040291 */ /* 0x000fe2000f8e18ff */
[----:B------:R-:W-:Y:S01]  /*3bb0*/  LOP3.LUT R2, R2, UR6, RZ, 0x3c, !PT ;  /* 0x0000000602027c12 */ /* 0x000fe2000f8e3cff */
[----:B------:R-:W-:Y:S02]  /*3bc0*/  ULEA UR6, UR10, UR30, 0x9 ;  /* 0x0000001e0a067291 */ /* 0x000fe4000f8e48ff */
[----:B------:R-:W-:Y:S01]  /*3bd0*/  UISETP.NE.AND UP0, UPT, UR22, UR27, UPT ;  /* 0x0000001b1600728c */ /* 0x000fe2000bf05270 */
[----:B-1----:R-:W-:Y:S01]  /*3be0*/  @P0 SHF.L.U32 R0, R2, 0x1f, RZ ;  /* 0x0000001f02000819 */ /* 0x002fe200000006ff */
[----:B------:R-:W-:Y:S02]  /*3bf0*/  UIADD3 UR20, UPT, UPT, UR6, 0x2, URZ ;  /* 0x0000000206147890 */ /* 0x000fe4000fffe0ff */
[----:B------:R-:W-:Y:S01]  /*3c00*/  UIADD3 UR16, UPT, UPT, UR6, 0x4, URZ ;  /* 0x0000000406107890 */ /* 0x000fe2000fffe0ff */
[----:B------:R2:W3:Y:S01]  /*3c10*/  @P0 SYNCS.PHASECHK.TRANS64.TRYWAIT P2, [UR4], R0 ;  /* 0x00000000ff0005a7 */ /* 0x0004e20008041104 */
[----:B------:R-:W-:Y:S02]  /*3c20*/  ULEA UR4, UR10, UR29, 0x9 ;  /* 0x0000001d0a047291 */ /* 0x000fe4000f8e48ff */
[----:B------:R-:W-:Y:S02]  /*3c30*/  UIADD3 UR12, UPT, UPT, UR6, 0x6, URZ ;  /* 0x00000006060c7890 */ /* 0x000fe4000fffe0ff */
[----:B------:R-:W-:Y:S02]  /*3c40*/  UIADD3 UR18, UPT, UPT, UR4, 0x2, URZ ;  /* 0x0000000204127890 */ /* 0x000fe4000fffe0ff */
[----:B------:R-:W-:Y:S02]  /*3c50*/  UIADD3 UR14, UPT, UPT, UR4, 0x4, URZ ;  /* 0x00000004040e7890 */ /* 0x000fe4000fffe0ff */
[----:B------:R-:W-:Y:S01]  /*3c60*/  UIADD3 UR8, UPT, UPT, UR4, 0x6, URZ ;  /* 0x0000000604087890 */ /* 0x000fe2000fffe0ff */
[----:B------:R-:W-:Y:S01]  /*3c70*/  UMOV UR7, 0x40004040 ;  /* 0x4000404000077882 */ /* 0x000fe20000000000 */
[----:B------:R-:W-:Y:S01]  /*3c80*/  UMOV UR5, 0x40004040 ;  /* 0x4000404000057882 */ /* 0x000fe20000000000 */
[----:B------:R-:W-:Y:S01]  /*3c90*/  UMOV UR21, 0x40004040 ;  /* 0x4000404000157882 */ /* 0x000fe20000000000 */
[----:B------:R2:W-:Y:S01]  /*3ca0*/  UTCQMMA.2CTA gdesc[UR4], gdesc[UR6], tmem[UR11], tmem[UR40], idesc[UR41], UP2 ;  /* 0x00ff2806040075ea */ /* 0x0005e2000920030b */
[----:B------:R-:W-:Y:S01]  /*3cb0*/  UPLOP3.LUT UP2, UPT, UPT, UPT, UPT, 0x80, 0x8 ;  /* 0x000000000008789c */ /* 0x000fe20003f4f070 */
[----:B------:R-:W-:Y:S01]  /*3cc0*/  UMOV UR19, 0x40004040 ;  /* 0x4000404000137882 */ /* 0x000fe20000000000 */
[----:B------:R-:W-:Y:S01]  /*3cd0*/  UMOV UR17, 0x40004040 ;  /* 0x4000404000117882 */ /* 0x000fe20000000000 */
[----:B------:R2:W-:Y:S01]  /*3ce0*/  UTCQMMA.2CTA gdesc[UR18], gdesc[UR20], tmem[UR11], tmem[UR38], idesc[UR39], UPT ;  /* 0x00ff2614120075ea */ /* 0x0005e2000ba0030b */
[----:B------:R-:W-:Y:S01]  /*3cf0*/  UMOV UR15, 0x40004040 ;  /* 0x40004040000f7882 */ /* 0x000fe20000000000 */
[----:B------:R-:W-:Y:S01]  /*3d00*/  UMOV UR13, 0x40004040 ;  /* 0x40004040000d7882 */ /* 0x000fe20000000000 */
[----:B------:R-:W-:Y:S01]  /*3d10*/  UMOV UR9, 0x40004040 ;  /* 0x4000404000097882 */ /* 0x000fe20000000000 */
[----:B------:R2:W-:Y:S01]  /*3d20*/  UTCQMMA.2CTA gdesc[UR14], gdesc[UR16], tmem[UR11], tmem[UR36], idesc[UR37], UPT ;  /* 0x00ff24100e0075ea */ /* 0x0005e2000ba0030b */
[----:B------:R2:W-:Y:S01]  /*3d30*/  UTCQMMA.2CTA gdesc[UR8], gdesc[UR12], tmem[UR11], tmem[UR34], idesc[UR35], UPT ;  /* 0x00ff220c080075ea */ /* 0x0005e2000ba0030b */
[----:B------:R2:W-:Y:S01]  /*3d40*/  UTCBAR.2CTA.MULTICAST [UR25], URZ, UR28 ;  /* 0x000000ff190073e9 */ /* 0x0005e2000820081c */
[----:B------:R-:W-:Y:S01]  /*3d50*/  UMOV UR10, UR23 ;  /* 0x00000017000a7c82 */ /* 0x000fe20008000000 */
[----:B------:R-:W-:Y:S05]  /*3d60*/  BRA.U UP0, `(.L_x_74) ;  /* 0xfffffffd00507547 */ /* 0x000fea000b83ffff */
.L_x_71:
[----:B--2---:R-:W-:Y:S01]  /*3d70*/  UIADD3 UR4, UPT, UPT, UR31, 0xa0, URZ ;  /* 0x000000a01f047890 */ /* 0x004fe2000fffe0ff */
[----:B------:R-:W-:-:S08]  /*3d80*/  UMOV UR22, UR27 ;  /* 0x0000001b00167c82 */ /* 0x000fd00008000000 */
[----:B------:R2:W-:Y:S01]  /*3d90*/  UTCBAR.2CTA.MULTICAST [UR4], URZ, UR42 ;  /* 0x000000ff040073e9 */ /* 0x0005e2000820082a */
[----:B------:R-:W-:Y:S02]  /*3da0*/  NOP ;  /* 0x0000000000007918 */ /* 0x000fe40000000000 */
.L_x_69:
[----:B--2---:R-:W-:Y:S01]  /*3db0*/  UIADD3 UR4, UPT, UPT, UR32, 0x1, URZ ;  /* 0x0000000120047890 */ /* 0x004fe2000fffe0ff */
[----:B------:R-:W-:-:S03]  /*3dc0*/  ISETP.NE.AND P0, PT, R8, 0x2, PT ;  /* 0x000000020800780c */ /* 0x000fc60003f05270 */
[----:B------:R-:W-:Y:S01]  /*3dd0*/  UISETP.NE.AND UP0, UPT, UR4, 0x4, UPT ;  /* 0x000000040400788c */ /* 0x000fe2000bf05270 */
[----:B-1----:R-:W-:Y:S02]  /*3de0*/  SEL R0, RZ, 0x1, P0 ;  /* 0x00000001ff007807 */ /* 0x002fe40000000000 */
[----:B------:R-:W-:Y:S01]  /*3df0*/  SEL R8, R8, RZ, P0 ;  /* 0x000000ff08087207 */ /* 0x000fe20000000000 */
[----:B------:R-:W-:Y:S01]  /*3e00*/  USEL UR5, URZ, 0x1, UP0 ;  /* 0x00000001ff057887 */ /* 0x000fe20008000000 */
[----:B------:R-:W-:Y:S01]  /*3e10*/  LOP3.LUT R3, R3, R0, RZ, 0x3c, !PT ;  /* 0x0000000003037212 */ /* 0x000fe200078e3cff */
[----:B------:R-:W-:-:S04]  /*3e20*/  USEL UR32, UR4, URZ, UP0 ;  /* 0x000000ff04207287 */ /* 0x000fc80008000000 */
[----:B------:R-:W-:Y:S01]  /*3e30*/  LOP3.LUT R9, R9, UR5, RZ, 0x3c, !PT ;  /* 0x0000000509097c12 */ /* 0x000fe2000f8e3cff */
[----:B------:R-:W-:Y:S07]  /*3e40*/  @P1 BRA `(.L_x_75) ;  /* 0xfffffff800881947 */ /* 0x000fee000383ffff */
[----:B------:R-:W1:Y:S01]  /*3e50*/  S2UR UR8, SR_CgaCtaId ;  /* 0x00000000000879c3 */ /* 0x000e620000008800 */
[----:B------:R-:W-:Y:S01]  /*3e60*/  ELECT P0, URZ, PT ;  /* 0x0000000000ff782f */ /* 0x000fe20003800000 */
[----:B------:R-:W-:Y:S01]  /*3e70*/  HFMA2 R0, -RZ, RZ, 0, 5.9604644775390625e-08 ;  /* 0x00000001ff007431 */ /* 0x000fe200000001ff */
[----:B------:R-:W-:-:S05]  /*3e80*/  UMOV UR4, 0x40 ;  /* 0x0000004000047882 */ /* 0x000fca0000000000 */
[----:B------:R-:W-:Y:S01]  /*3e90*/  UVIRTCOUNT.DEALLOC.SMPOOL 0x80 ;  /* 0x000000800000784c */ /* 0x000fe20000000000 */
[----:B------:R-:W-:Y:S02]  /*3ea0*/  UISETP.NE.AND UP1, UPT, UR47, URZ, UPT ;  /* 0x000000ff2f00728c */ /* 0x000fe4000bf25270 */
[----:B-1----:R-:W-:-:S09]  /*3eb0*/  ULEA UR8, UR8, UR4, 0x18 ;  /* 0x0000000408087291 */ /* 0x002fd2000f8ec0ff */
[----:B------:R1:W-:Y:S01]  /*3ec0*/  @P0 STS.U8 [UR8+0x1c], R0 ;  /* 0x00001c00ff000988 */ /* 0x0003e20008000008 */
[----:B------:R-:W-:Y:S05]  /*3ed0*/  BRA.U UP1, `(.L_x_76) ;  /* 0x0000000101a07547 */ /* 0x000fea000b800000 */
[----:B------:R-:W-:Y:S01]  /*3ee0*/  UIADD3 UR7, UPT, UPT, UR26, 0xc0, URZ ;  /* 0x000000c01a077890 */ /* 0x000fe2000fffe0ff */
[----:B------:R-:W-:-:S03]  /*3ef0*/  SHF.L.U32 R3, R9, 0x1f, RZ ;  /* 0x0000001f09037819 */ /* 0x000fc600000006ff */
[----:B------:R-:W-:-:S09]  /*3f00*/  ULEA UR4, UR32, UR7, 0x3 ;  /* 0x0000000720047291 */ /* 0x000fd2000f8e18ff */
[----:B------:R-:W2:Y:S02]  /*3f10*/  SYNCS.PHASECHK.TRANS64.TRYWAIT P0, [UR4], R3 ;  /* 0x00000003ff0075a7 */ /* 0x000ea40008001104 */
[----:B--2---:R-:W-:Y:S05]  /*3f20*/  @!P0 BRA `(.L_x_77) ;  /* 0x0000004400d48947 */ /* 0x004fea0003800000 */
.L_x_149:
        /* <DEDUP_REMOVED lines=9> */
.L_x_151:
        /* <DEDUP_REMOVED lines=9> */
.L_x_153:
[----:B------:R-:W-:-:S04]  /*4050*/  UIADD3 UR4, UPT, UPT, UR4, 0x1, URZ ;  /* 0x0000000104047890 */ /* 0x000fc8000fffe0ff */
[----:B------:R-:W-:-:S04]  /*4060*/  UISETP.NE.AND UP0, UPT, UR4, 0x4, UPT ;  /* 0x000000040400788c */ /* 0x000fc8000bf05270 */
[----:B------:R-:W-:Y:S02]  /*4070*/  USEL UR5, URZ, 0x1, UP0 ;  /* 0x00000001ff057887 */ /* 0x000fe40008000000 */
[----:B------:R-:W-:-:S04]  /*4080*/  USEL UR4, UR4, URZ, UP0 ;  /* 0x000000ff04047287 */ /* 0x000fc80008000000 */
[----:B------:R-:W-:Y:S01]  /*4090*/  ULEA UR4, UR4, UR7, 0x3 ;  /* 0x0000000704047291 */ /* 0x000fe2000f8e18ff */
[----:B-1----:R-:W-:-:S04]  /*40a0*/  LOP3.LUT R3, R2, UR5, RZ, 0x3c, !PT ;  /* 0x0000000502037c12 */ /* 0x002fc8000f8e3cff */
[----:B------:R-:W-:Y:S01]  /*40b0*/  SHF.L.U32 R3, R3, 0x1f, RZ ;  /* 0x0000001f03037819 */ /* 0x000fe200000006ff */
[----:B------:R-:W-:-:S04]  /*40c0*/  IMAD.U32 R0, RZ, RZ, UR4 ;  /* 0x00000004ff007e24 */ /* 0x000fc8000f8e00ff */
[----:B------:R1:W2:Y:S03]  /*40d0*/  SYNCS.PHASECHK.TRANS64.TRYWAIT P0, [R0+URZ], R3 ;  /* 0x00000003000075a7 */ /* 0x0002a600080011ff */
[----:B--2---:R-:W-:Y:S05]  /*40e0*/  @!P0 NANOSLEEP.SYNCS 0x989680 ;  /* 0x009896800000895d */ /* 0x004fea0003900000 */
[----:B------:R-:W2:Y:S02]  /*40f0*/  @!P0 SYNCS.PHASECHK.TRANS64 P0, [R0+URZ], R3 ;  /* 0x00000003000085a7 */ /* 0x000ea400080010ff */
[----:B--2---:R-:W-:Y:S05]  /*4100*/  @P0 BRA `(.L_x_80) ;  /* 0x0000000000200947 */ /* 0x004fea0003800000 */
.L_x_81:
[----:B--2---:R2:W4:Y:S02]  /*4110*/  SYNCS.PHASECHK.TRANS64.TRYWAIT P0, [R0+URZ], R3 ;  /* 0x00000003000075a7 */ /* 0x00452400080011ff */
[----:B----4-:R-:W-:Y:S05]  /*4120*/  @!P0 NANOSLEEP.SYNCS 0x989680 ;  /* 0x009896800000895d */ /* 0x010fea0003900000 */
[----:B------:R-:W4:Y:S02]  /*4130*/  @!P0 SYNCS.PHASECHK.TRANS64 P0, [R0+URZ], R3 ;  /* 0x00000003000085a7 */ /* 0x000f2400080010ff */
[----:B----4-:R-:W-:Y:S05]  /*4140*/  @!P0 BRA `(.L_x_81) ;  /* 0xfffffffc00f08947 */ /* 0x010fea000383ffff */
[----:B------:R-:W-:Y:S05]  /*4150*/  BRA `(.L_x_80) ;  /* 0x00000000000c7947 */ /* 0x000fea0003800000 */
.L_x_76:
[----:B------:R-:W-:-:S04]  /*4160*/  UIADD3 UR4, UPT, UPT, UR26, 0x100, URZ ;  /* 0x000001001a047890 */ /* 0x000fc8000fffe0ff */
[----:B------:R-:W-:-:S09]  /*4170*/  UPRMT UR4, UR48, 0x654, UR4 ;  /* 0x0000065430047896 */ /* 0x000fd20008000004 */
[----:B------:R-:W-:Y:S03]  /*4180*/  SYNCS.ARRIVE.TRANS64.RED.A1T0 RZ, [UR4], RZ ;  /* 0x000000ffffff79a7 */ /* 0x000fe60008100404 */
.L_x_80:
[----:B-12---:R-:W-:Y:S01]  /*4190*/  SHF.L.U32 R3, RZ, 0x1f, RZ ;  /* 0x0000001fff037819 */ /* 0x006fe200000006ff */
[----:B------:R-:W-:Y:S01]  /*41a0*/  UIADD3 UR4, UPT, UPT, UR26, 0x100, URZ ;  /* 0x000001001a047890 */ /* 0x000fe2000fffe0ff */
[----:B------:R-:W-:Y:S02]  /*41b0*/  PLOP3.LUT P0, PT, PT, PT, UP1, 0x80, 0x8 ;  /* 0x000000000008781c */ /* 0x000fe40003f0f018 */
[----:B------:R-:W1:Y:S02]  /*41c0*/  SYNCS.PHASECHK.TRANS64.TRYWAIT P1, [UR26+0x100], R3 ;  /* 0x00010003ff0075a7 */ /* 0x000e64000802111a */
[----:B-1----:R-:W-:Y:S09]  /*41d0*/  @!P1 BRA `(.L_x_82) ;  /* 0x0000004400709947 */ /* 0x002ff20003800000 */
.L_x_155:
[----:B------:R-:W-:Y:S01]  /*41e0*/  @!UP1 UPRMT UR4, UR48, 0x654, UR4 ;  /* 0x0000065430049896 */ /* 0x000fe20008000004 */
[----:B------:R-:W-:Y:S01]  /*41f0*/  UMOV UR5, 0xffff ;  /* 0x0000ffff00057882 */ /* 0x000fe20000000000 */
[----:B------:R-:W-:-:S07]  /*4200*/  UMOV UR6, 0x1 ;  /* 0x0000000100067882 */ /* 0x000fce0000000000 */
[----:B------:R-:W-:Y:S01]  /*4210*/  @!P0 SYNCS.ARRIVE.TRANS64.RED.A1T0 RZ, [UR4], RZ ;  /* 0x000000ffffff89a7 */ /* 0x000fe20008100404 */
[----:B------:R-:W-:Y:S01]  /*4220*/  NOP ;  /* 0x0000000000007918 */ /* 0x000fe20000000000 */
[----:B-1----:R-:W1:Y:S01]  /*4230*/  LDS R0, [UR8+0x14] ;  /* 0x00001408ff007984 */ /* 0x002e620008000800 */
[----:B------:R-:W-:-:S04]  /*4240*/  ULOP3.LUT UR4, UR44, 0xffff, URZ, 0xc0, !UPT ;  /* 0x0000ffff2c047892 */ /* 0x000fc8000f8ec0ff */
[----:B------:R-:W-:-:S04]  /*4250*/  USHF.R.U32.HI UR4, URZ, 0x5, UR4 ;  /* 0x00000005ff047899 */ /* 0x000fc80008011604 */
[----:B------:R-:W-:Y:S02]  /*4260*/  USHF.L.U32 UR5, UR5, UR4, URZ ;  /* 0x0000000405057299 */ /* 0x000fe400080006ff */
[----:B------:R-:W-:-:S04]  /*4270*/  USHF.L.U32 UR4, UR6, UR4, URZ ;  /* 0x0000000406047299 */ /* 0x000fc800080006ff */
[----:B-1----:R-:W-:-:S04]  /*4280*/  LOP3.LUT R0, R0, UR5, RZ, 0xc0, !PT ;  /* 0x0000000500007c12 */ /* 0x002fc8000f8ec0ff */
[----:B------:R-:W-:-:S13]  /*4290*/  ISETP.NE.AND P0, PT, R0, UR5, PT ;  /* 0x0000000500007c0c */ /* 0x000fda000bf05270 */
[----:B------:R-:W-:Y:S05]  /*42a0*/  @P0 BRA `(.L_x_83) ;  /* 0x0000000000580947 */ /* 0x000fea0003800000 */
[----:B------:R-:W1:Y:S02]  /*42b0*/  LDS R0, [UR8+0x18] ;  /* 0x00001808ff007984 */ /* 0x000e640008000800 */
[----:B-1----:R-:W-:-:S04]  /*42c0*/  LOP3.LUT R0, R0, UR4, RZ, 0xc0, !PT ;  /* 0x0000000400007c12 */ /* 0x002fc8000f8ec0ff */
[----:B------:R-:W-:-:S13]  /*42d0*/  ISETP.NE.AND P0, PT, R0, UR4, PT ;  /* 0x0000000400007c0c */ /* 0x000fda000bf05270 */
[----:B------:R-:W-:Y:S05]  /*42e0*/  @P0 BRA `(.L_x_84) ;  /* 0x00000000003c0947 */ /* 0x000fea0003800000 */
[----:B------:R-:W1:Y:S01]  /*42f0*/  S2R R2, SR_LANEID ;  /* 0x0000000000027919 */ /* 0x000e620000000000 */
[----:B------:R-:W-:Y:S01]  /*4300*/  ULOP3.LUT UR5, URZ, UR5, URZ, 0x33, !UPT ;  /* 0x00000005ff057292 */ /* 0x000fe2000f8e33ff */
[----:B------:R-:W-:Y:S01]  /*4310*/  LOP3.LUT R4, RZ, UR4, RZ, 0x33, !PT ;  /* 0x00000004ff047c12 */ /* 0x000fe2000f8e33ff */
[----:B------:R-:W-:Y:S02]  /*4320*/  VOTEU.ANY UR4, UPT, PT ;  /* 0x0000000000047886 */ /* 0x000fe400038e0100 */
[----:B------:R-:W-:Y:S01]  /*4330*/  UFLO.U32 UR4, UR4 ;  /* 0x00000004000472bd */ /* 0x000fe200080e0000 */
[----:B------:R-:W2:Y:S01]  /*4340*/  REDUX UR6, R4 ;  /* 0x00000000040673c4 */ /* 0x000ea20000000000 */
[----:B------:R-:W-:-:S06]  /*4350*/  IMAD.U32 R0, RZ, RZ, UR5 ;  /* 0x00000005ff007e24 */ /* 0x000fcc000f8e00ff */
[----:B------:R4:W-:Y:S01]  /*4360*/  UTCATOMSWS.AND URZ, UR5 ;  /* 0x0000000500ff79e3 */ /* 0x0009e20008000000 */
[----:B------:R-:W3:Y:S01]  /*4370*/  REDUX UR7, R0 ;  /* 0x00000000000773c4 */ /* 0x000ee20000000000 */
[----:B-1----:R-:W-:Y:S01]  /*4380*/  ISETP.EQ.U32.AND P0, PT, R2, UR4, PT ;  /* 0x0000000402007c0c */ /* 0x002fe2000bf02070 */
[----:B--2---:R-:W-:Y:S01]  /*4390*/  IMAD.U32 R2, RZ, RZ, UR6 ;  /* 0x00000006ff027e24 */ /* 0x004fe2000f8e00ff */
[----:B---3--:R-:W-:-:S11]  /*43a0*/  MOV R3, UR7 ;  /* 0x0000000700037c02 */ /* 0x008fd60008000f00 */
[----:B------:R4:W-:Y:S04]  /*43b0*/  @P0 ATOMS.AND RZ, [UR8+0x14], R3 ;  /* 0x00001403ffff098c */ /* 0x0009e8000a800008 */
[----:B------:R4:W-:Y:S01]  /*43c0*/  @P0 ATOMS.AND RZ, [UR8+0x18], R2 ;  /* 0x00001802ffff098c */ /* 0x0009e2000a800008 */
[----:B------:R-:W-:Y:S05]  /*43d0*/  BRA `(.L_x_85) ;  /* 0x0000000000147947 */ /* 0x000fea0003800000 */
.L_x_84:
[----:B------:R-:W-:Y:S02]  /*43e0*/  MOV R2, 0x4400 ;  /* 0x0000440000027802 */ /* 0x000fe40000000f00 */
[----:B---3-5:R-:W-:Y:S05]  /*43f0*/  CALL.REL.NOINC `($__internal_0_$__cuda_sm10x_tcgen05_guardrail_trap_col_being_dealloced_not_returned_by_alloc) ;  /* 0x0000004400c47944 */ /* 0x028fea0003c00000 */
[----:B------:R-:W-:Y:S05]  /*4400*/  BRA `(.L_x_85) ;  /* 0x0000000000087947 */ /* 0x000fea0003800000 */
.L_x_83:
[----:B------:R-:W-:Y:S02]  /*4410*/  MOV R2, 0x4430 ;  /* 0x0000443000027802 */ /* 0x000fe40000000f00 */
[----:B---3-5:R-:W-:Y:S05]  /*4420*/  CALL.REL.NOINC `($__internal_2_$__cuda_sm10x_tcgen05_guardrail_trap_unallocated_columns_being_dealloced) ;  /* 0x0000004400d07944 */ /* 0x028fea0003c00000 */
.L_x_85:
[----:B------:R-:W-:Y:S01]  /*4430*/  NOP ;  /* 0x0000000000007918 */ /* 0x000fe20000000000 */
[----:B----4-:R-:W-:Y:S05]  /*4440*/  EXIT ;  /* 0x000000000000794d */ /* 0x010fea0003800000 */
.L_x_56:
[----:B------:R-:W-:-:S09]  /*4450*/  UISETP.NE.OR UP0, UPT, UR25, 0x3, !UP3 ;  /* 0x000000031900788c */ /* 0x000fd2000df05670 */
[----:B------:R-:W-:Y:S05]  /*4460*/  BRA.U UP0, `(.L_x_86) ;  /* 0x0000000d00b47547 */ /* 0x000fea000b800000 */
[----:B------:R-:W1:Y:S01]  /*4470*/  LDCU UR31, c[0x0][0x370] ;  /* 0x00006e00ff1f77ac */ /* 0x000e620008000800 */
[----:B------:R-:W2:Y:S01]  /*4480*/  LDC.64 R16, c[0x0][0x348] ;  /* 0x0000d200ff107b82 */ /* 0x000ea20000000a00 */
[----:B------:R-:W-:Y:S02]  /*4490*/  HFMA2 R13, -RZ, RZ, 0, 0 ;  /* 0x00000000ff0d7431 */ /* 0x000fe400000001ff */
[----:B------:R-:W-:Y:S01]  /*44a0*/  IMAD.MOV.U32 R15, RZ, RZ, 0x1 ;  /* 0x00000001ff0f7424 */ /* 0x000fe200078e00ff */
[----:B------:R-:W1:Y:S01]  /*44b0*/  LDCU.128 UR32, c[0x0][0xb10] ;  /* 0x00016200ff2077ac */ /* 0x000e620008000c00 */
[----:B------:R-:W-:Y:S01]  /*44c0*/  IMAD.MOV.U32 R14, RZ, RZ, RZ ;  /* 0x000000ffff0e7224 */ /* 0x000fe200078e00ff */
[----:B------:R-:W-:Y:S01]  /*44d0*/  MOV R7, 0x1000 ;  /* 0x0000100000077802 */ /* 0x000fe20000000f00 */
[----:B------:R-:W3:Y:S01]  /*44e0*/  LDCU UR30, c[0x0][0x374] ;  /* 0x00006e80ff1e77ac */ /* 0x000ee20008000800 */
[----:B------:R-:W4:Y:S01]  /*44f0*/  LDC.64 R2, c[0x0][0x888] ;  /* 0x00022200ff027b82 */ /* 0x000f220000000a00 */
[----:B------:R-:W3:Y:S01]  /*4500*/  LDCU UR15, c[0x0][0xb0c] ;  /* 0x00016180ff0f77ac */ /* 0x000ee20008000800 */
[----:B------:R-:W2:Y:S06]  /*4510*/  LDCU UR40, c[0x0][0xb20] ;  /* 0x00016400ff2877ac */ /* 0x000eac0008000800 */
[----:B------:R-:W4:Y:S01]  /*4520*/  LDC.64 R4, c[0x0][0x890] ;  /* 0x00022400ff047b82 */ /* 0x000f220000000a00 */
[----:B------:R-:W2:Y:S01]  /*4530*/  LDCU UR4, c[0x0][0xb30] ;  /* 0x00016600ff0477ac */ /* 0x000ea20008000800 */
[----:B------:R-:W-:Y:S01]  /*4540*/  UMOV UR21, 0x400 ;  /* 0x0000040000157882 */ /* 0x000fe20000000000 */
[----:B-1----:R-:W-:-:S02]  /*4550*/  UIMAD.WIDE.U32 UR6, UR31, UR32, URZ ;  /* 0x000000201f0672a5 */ /* 0x002fc4000f8e00ff */
[----:B---3--:R-:W-:Y:S02]  /*4560*/  UIMAD.WIDE.U32 UR8, UR30, UR35, URZ ;  /* 0x000000231e0872a5 */ /* 0x008fe4000f8e00ff */
[----:B------:R-:W-:Y:S02]  /*4570*/  ULEA UR21, UR46, UR21, 0x18 ;  /* 0x000000152e157291 */ /* 0x000fe4000f8ec0ff */
[----:B------:R-:W-:Y:S02]  /*4580*/  UPLOP3.LUT UP3, UPT, UPT, UPT, UPT, 0x40, 0x4 ;  /* 0x000000000004789c */ /* 0x000fe40003f6e870 */
[----:B------:R-:W-:Y:S01]  /*4590*/  UIADD3 UR37, UPT, UPT, UR21, 0x58, URZ ;  /* 0x0000005815257890 */ /* 0x000fe2000fffe0ff */
[----:B------:R-:W-:Y:S01]  /*45a0*/  UMOV UR6, UR7 ;  /* 0x0000000700067c82 */ /* 0x000fe20008000000 */
[----:B------:R-:W-:Y:S01]  /*45b0*/  UMOV UR38, UR9 ;  /* 0x0000000900267c82 */ /* 0x000fe20008000000 */
[----:B------:R-:W-:Y:S02]  /*45c0*/  UISETP.GE.AND UP0, UPT, UR42, 0x1, UPT ;  /* 0x000000012a00788c */ /* 0x000fe4000bf06270 */
[----:B------:R-:W-:Y:S01]  /*45d0*/  UISETP.NE.AND UP4, UPT, UR42, 0x1, UPT ;  /* 0x000000012a00788c */ /* 0x000fe2000bf85270 */
[----:B------:R-:W1:Y:S01]  /*45e0*/  LDCU.64 UR22, c[0x0][0xb28] ;  /* 0x00016500ff1677ac */ /* 0x000e620008000a00 */
[----:B------:R-:W-:-:S02]  /*45f0*/  UISETP.NE.AND UP6, UPT, UR15, 0x1, UPT ;  /* 0x000000010f00788c */ /* 0x000fc4000bfc5270 */
[----:B------:R-:W-:Y:S02]  /*4600*/  UISETP.NE.AND UP5, UPT, UR34, 0x1, UPT ;  /* 0x000000012200788c */ /* 0x000fe4000bfa5270 */
[----:B------:R-:W-:Y:S02]  /*4610*/  UIADD3 UR25, UPT, UPT, UR21, 0x50, URZ ;  /* 0x0000005015197890 */ /* 0x000fe4000fffe0ff */
[----:B------:R-:W-:Y:S02]  /*4620*/  UPRMT UR37, UR46, 0x654, UR37 ;  /* 0x000006542e257896 */ /* 0x000fe40008000025 */
[----:B------:R-:W-:Y:S02]  /*4630*/  USHF.R.U32.HI UR39, URZ, UR33, UR6 ;  /* 0x00000021ff277299 */ /* 0x000fe40008011606 */
[----:B--2---:R-:W-:Y:S02]  /*4640*/  USHF.R.U32.HI UR38, URZ, UR40, UR38 ;  /* 0x00000028ff267299 */ /* 0x004fe40008011626 */
[----:B------:R-:W-:-:S11]  /*4650*/  UISETP.NE.AND UP2, UPT, UR4, 0x1, UPT ;  /* 0x000000010400788c */ /* 0x000fd6000bf45270 */
.L_x_95:
[C---:B------:R-:W-:Y:S02]  /*4660*/  LEA R12, R14.reuse, UR21, 0x3 ;  /* 0x000000150e0c7c11 */ /* 0x040fe4000f8e18ff */
[----:B------:R-:W-:Y:S02]  /*4670*/  SHF.L.U32 R9, R13, 0x1f, RZ ;  /* 0x0000001f0d097819 */ /* 0x000fe400000006ff */
[----:B------:R-:W-:Y:S02]  /*4680*/  LEA R10, R14, UR21, 0x4 ;  /* 0x000000150e0a7c11 */ /* 0x000fe4000f8e20ff */
[----:B------:R-:W2:Y:S02]  /*4690*/  SYNCS.PHASECHK.TRANS64.TRYWAIT P0, [R12+URZ+0x80], R9 ;  /* 0x000080090c0075a7 */ /* 0x000ea400080011ff */
[----:B--23--:R-:W-:Y:S05]  /*46a0*/  @!P0 BRA `(.L_x_87) ;  /* 0x0000004000548947 */ /* 0x00cfea0003800000 */
.L_x_156:
[----:B--2---:R-:W2:Y:S01]  /*46b0*/  LDS.128 R8, [R10+0x110] ;  /* 0x000110000a087984 */ /* 0x004ea20000000c00 */
[----:B------:R-:W-:Y:S01]  /*46c0*/  UISETP.GE.AND UP0, UPT, UR42, 0x1, UPT ;  /* 0x000000012a00788c */ /* 0x000fe2000bf06270 */
[----:B------:R-:W-:Y:S01]  /*46d0*/  @!PT LDS RZ, [RZ] ;  /* 0x00000000fffff984 */ /* 0x000fe20000000800 */
[----:B------:R-:W-:Y:S01]  /*46e0*/  @!PT LDS RZ, [RZ] ;  /* 0x00000000fffff984 */ /* 0x000fe20000000800 */
[----:B------:R-:W-:Y:S01]  /*46f0*/  @!PT LDS RZ, [RZ] ;  /* 0x00000000fffff984 */ /* 0x000fe20000000800 */
[----:B------:R-:W-:Y:S01]  /*4700*/  @!PT LDS RZ, [RZ] ;  /* 0x00000000fffff984 */ /* 0x000fe20000000800 */
[----:B------:R3:W-:Y:S06]  /*4710*/  MEMBAR.ALL.CTA ;  /* 0x0000000000007992 */ /* 0x0007ec0000008000 */
[----:B---3--:R-:W3:Y:S01]  /*4720*/  FENCE.VIEW.ASYNC.S ;  /* 0x00000000000073c6 */ /* 0x008ee20000000000 */
[----:B--2---:R-:W-:Y:S11]  /*4730*/  LOP3.LUT P0, RZ, R10, 0x1, RZ, 0xc0, !PT ;  /* 0x000000010aff7812 */ /* 0x004ff6000780c0ff */
[----:B------:R-:W-:Y:S02]  /*4740*/  @!UPT UIADD3 URZ, UPT, UPT, URZ, URZ, URZ ;  /* 0x000000fffffff290 */ /* 0x000fe4000fffe0ff */
[----:B---3--:R-:W-:Y:S01]  /*4750*/  VOTEU.ANY UP1, P0 ;  /* 0x0000000000ff7886 */ /* 0x008fe20000020100 */
[----:B------:R-:W-:Y:S11]  /*4760*/  PLOP3.LUT P0, PT, PT, PT, UP1, 0x80, 0x8 ;  /* 0x000000000008781c */ /* 0x000ff60003f0f018 */
[----:B------:R-:W-:Y:S02]  /*4770*/  @!UPT UIADD3 URZ, UPT, UPT, URZ, URZ, URZ ;  /* 0x000000fffffff290 */ /* 0x000fe4000fffe0ff */
[----:B------:R-:W-:Y:S02]  /*4780*/  @P0 SHF.R.U32.HI R0, RZ, 0x10, R9 ;  /* 0x00000010ff000819 */ /* 0x000fe40000011609 */
[----:B------:R-:W-:Y:S02]  /*4790*/  @P0 MOV R6, R8 ;  /* 0x0000000800060202 */ /* 0x000fe40000000f00 */
[----:B------:R-:W-:Y:S01]  /*47a0*/  @P0 R2UR UR4, R0 ;  /* 0x00000000000402ca */ /* 0x000fe200000e0000 */
[----:B------:R-:W-:Y:S01]  /*47b0*/  VIADD R0, R12, 0x90 ;  /* 0x000000900c007836 */ /* 0x000fe20000000000 */
[----:B------:R-:W-:Y:S02]  /*47c0*/  @P0 LOP3.LUT R8, R9, 0xffff, RZ, 0xc0, !PT ;  /* 0x0000ffff09080812 */ /* 0x000fe400078ec0ff */
[----:B------:R-:W-:Y:S02]  /*47d0*/  @P0 R2UR UR6, R6 ;  /* 0x00000000060602ca */ /* 0x000fe400000e0000 */
[----:B------:R-:W-:Y:S02]  /*47e0*/  PRMT R0, RZ, 0x654, R0 ;  /* 0x00000654ff007816 */ /* 0x000fe40000000000 */
[----:B------:R-:W-:Y:S02]  /*47f0*/  @P0 R2UR UR5, R8 ;  /* 0x00000000080502ca */ /* 0x000fe400000e0000 */
[----:B------:R2:W-:Y:S03]  /*4800*/  SYNCS.ARRIVE.TRANS64.RED.A1T0 RZ, [R0+URZ], RZ ;  /* 0x000000ff00ff79a7 */ /* 0x0005e600081004ff */
[----:B------:R-:W-:Y:S04]  /*4810*/  @UP1 UMOV UR29, UR4 ;  /* 0x00000004001d1c82 */ /* 0x000fe80008000000 */
[----:B------:R-:W-:Y:S04]  /*4820*/  @UP1 UMOV UR14, UR6 ;  /* 0x00000006000e1c82 */ /* 0x000fe80008000000 */
[----:B------:R-:W-:Y:S01]  /*4830*/  @UP1 UMOV UR13, UR5 ;  /* 0x00000005000d1c82 */ /* 0x000fe20008000000 */
[----:B------:R-:W-:Y:S05]  /*4840*/  BRA.U !UP0, `(.L_x_88) ;  /* 0x0000000108a47547 */ /* 0x000fea000b800000 */
[----:B------:R-:W-:Y:S02]  /*4850*/  UIMAD.WIDE.U32 UR8, UR13, UR35, URZ ;  /* 0x000000230d0872a5 */ /* 0x000fe4000f8e00ff */
[----:B------:R-:W-:Y:S02]  /*4860*/  UIMAD.WIDE.U32 UR10, UR14, UR32, URZ ;  /* 0x000000200e0a72a5 */ /* 0x000fe4000f8e00ff */
[----:B------:R-:W-:Y:S02]  /*4870*/  USEL UR4, UR30, UR38, !UP5 ;  /* 0x000000261e047287 */ /* 0x000fe4000e800000 */
[----:B------:R-:W-:Y:S02]  /*4880*/  USEL UR7, UR31, UR39, !UP6 ;  /* 0x000000271f077287 */ /* 0x000fe4000f000000 */
[----:B-1----:R-:W-:Y:S02]  /*4890*/  UIMAD.WIDE.U32 UR16, UR4, UR22, URZ ;  /* 0x00000016041072a5 */ /* 0x002fe4000f8e00ff */
[----:B------:R-:W-:Y:S01]  /*48a0*/  UIMAD.WIDE.U32 UR18, UR7, UR22, URZ ;  /* 0x00000016071272a5 */ /* 0x000fe2000f8e00ff */
[----:B------:R-:W-:Y:S02]  /*48b0*/  UMOV UR5, UR9 ;  /* 0x0000000900057c82 */ /* 0x000fe40008000000 */
[----:B------:R-:W-:Y:S03]  /*48c0*/  USHF.R.U32.HI UR6, URZ, UR40, UR5 ;  /* 0x00000028ff067299 */ /* 0x000fe60008011605 */
[----:B------:R-:W-:Y:S01]  /*48d0*/  UMOV UR5, UR11 ;  /* 0x0000000b00057c82 */ /* 0x000fe20008000000 */
[----:B------:R-:W-:Y:S02]  /*48e0*/  USEL UR6, UR13, UR6, !UP5 ;  /* 0x000000060d067287 */ /* 0x000fe4000e800000 */
[----:B------:R-:W-:Y:S02]  /*48f0*/  USHF.R.U32.HI UR8, URZ, UR33, UR5 ;  /* 0x00000021ff087299 */ /* 0x000fe40008011605 */
[----:B------:R-:W-:Y:S01]  /*4900*/  UIMAD.WIDE.U32 UR10, UR6, UR22, URZ ;  /* 0x00000016060a72a5 */ /* 0x000fe2000f8e00ff */
[----:B------:R-:W-:Y:S02]  /*4910*/  UMOV UR5, UR17 ;  /* 0x0000001100057c82 */ /* 0x000fe40008000000 */
[----:B------:R-:W-:Y:S03]  /*4920*/  @UP4 USHF.R.U32.HI UR4, URZ, UR23, UR5 ;  /* 0x00000017ff044299 */ /* 0x000fe60008011605 */
[----:B------:R-:W-:Y:S01]  /*4930*/  UMOV UR5, UR19 ;  /* 0x0000001300057c82 */ /* 0x000fe20008000000 */
[----:B------:R-:W-:Y:S02]  /*4940*/  UIMAD UR4, UR42, UR4, URZ ;  /* 0x000000042a0472a4 */ /* 0x000fe4000f8e02ff */
[----:B------:R-:W-:Y:S02]  /*4950*/  @UP4 USHF.R.U32.HI UR7, URZ, UR23, UR5 ;  /* 0x00000017ff074299 */ /* 0x000fe40008011605 */
[----:B------:R-:W-:Y:S02]  /*4960*/  USEL UR5, UR14, UR8, !UP6 ;  /* 0x000000080e057287 */ /* 0x000fe4000f000000 */
[----:B------:R-:W-:Y:S02]  /*4970*/  UIMAD UR8, UR42, UR7, URZ ;  /* 0x000000072a0872a4 */ /* 0x000fe4000f8e02ff */
[----:B------:R-:W-:Y:S03]  /*4980*/  UISETP.GE.AND UP0, UPT, UR6, UR4, UPT ;  /* 0x000000040600728c */ /* 0x000fe6000bf06270 */
[----:B------:R-:W-:Y:S01]  /*4990*/  UMOV UR4, UR11 ;  /* 0x0000000b00047c82 */ /* 0x000fe20008000000 */
[----:B------:R-:W-:Y:S02]  /*49a0*/  UISETP.GE.OR UP0, UPT, UR5, UR8, UP0 ;  /* 0x000000080500728c */ /* 0x000fe40008706670 */
[----:B------:R-:W-:Y:S02]  /*49b0*/  USHF.R.U32.HI UR4, URZ, UR23, UR4 ;  /* 0x00000017ff047299 */ /* 0x000fe40008011604 */
[----:B------:R-:W-:Y:S02]  /*49c0*/  UIMAD.WIDE.U32 UR8, UR5, UR22, URZ ;  /* 0x00000016050872a5 */ /* 0x000fe4000f8e00ff */
[----:B------:R-:W-:Y:S04]  /*49d0*/  USEL UR10, UR6, UR4, !UP4 ;  /* 0x00000004060a7287 */ /* 0x000fe8000e000000 */
[----:B------:R-:W-:Y:S01]  /*49e0*/  UIADD3 UR11, UPT, UPT, -UR10, URZ, URZ ;  /* 0x000000ff0a0b7290 */ /* 0x000fe2000fffe1ff */
[----:B------:R-:W-:Y:S02]  /*49f0*/  @!UP0 UMOV UR4, UR9 ;  /* 0x0000000900048c82 */ /* 0x000fe40008000000 */
[----:B------:R-:W-:Y:S02]  /*4a00*/  @!UP0 USHF.R.U32.HI UR4, URZ, UR23, UR4 ;  /* 0x00000017ff048299 */ /* 0x000fe40008011604 */
[----:B------:R-:W-:Y:S02]  /*4a10*/  UIMAD UR8, UR42, UR11, UR6 ;  /* 0x0000000b2a0872a4 */ /* 0x000fe4000f8e0206 */
[----:B------:R-:W-:Y:S04]  /*4a20*/  @!UP0 USEL UR4, UR5, UR4, !UP4 ;  /* 0x0000000405048287 */ /* 0x000fe8000e000000 */
[----:B------:R-:W-:Y:S02]  /*4a30*/  @!UP0 UIMAD UR8, UR7, UR8, UR4 ;  /* 0x00000008070882a4 */ /* 0x000fe4000f8e0204 */
[----:B------:R-:W-:Y:S02]  /*4a40*/  @!UP0 UIADD3 UR9, UPT, UPT, UR10, -UR4, URZ ;  /* 0x800000040a098290 */ /* 0x000fe4000fffe0ff */
[----:B------:R-:W-:Y:S02]  /*4a50*/  UIADD3 UR4, UPT, UPT, -UR5, URZ, URZ ;  /* 0x000000ff05047290 */ /* 0x000fe4000fffe1ff */
[----:B------:R-:W-:Y:S02]  /*4a60*/  UIADD3 UR7, UPT, UPT, -UR6, URZ, URZ ;  /* 0x000000ff06077290 */ /* 0x000fe4000fffe1ff */
[----:B------:R-:W-:Y:S02]  /*4a70*/  @!UP0 UIMAD UR6, UR9, UR42, UR5 ;  /* 0x0000002a090682a4 */ /* 0x000fe4000f8e0205 */
[----:B------:R-:W-:Y:S02]  /*4a80*/  UIMAD UR14, UR15, UR4, UR14 ;  /* 0x000000040f0e72a4 */ /* 0x000fe4000f8e020e */
[----:B------:R-:W-:Y:S01]  /*4a90*/  UIMAD UR4, UR34, UR7, UR13 ;  /* 0x00000007220472a4 */ /* 0x000fe2000f8e020d */
[----:B------:R-:W-:Y:S02]  /*4aa0*/  @!UP0 UMOV UR5, UR8 ;  /* 0x0000000800058c82 */ /* 0x000fe40008000000 */
[----:B------:R-:W-:Y:S02]  /*4ab0*/  UIMAD UR14, UR5, UR15, UR14 ;  /* 0x0000000f050e72a4 */ /* 0x000fe4000f8e020e */
[----:B------:R-:W-:Y:S11]  /*4ac0*/  UIMAD UR13, UR6, UR34, UR4 ;  /* 0x00000022060d72a4 */ /* 0x000ff6000f8e0204 */
[----:B------:R-:W-:Y:S01]  /*4ad0*/  @!UPT UIADD3 URZ, UPT, UPT, URZ, URZ, URZ ;  /* 0x000000fffffff290 */ /* 0x000fe2000fffe0ff */
.L_x_88:
[----:B------:R-:W3:Y:S01]  /*4ae0*/  @!UP2 LDCU.128 UR8, c[0x0][0xb10] ;  /* 0x00016200ff08a7ac */ /* 0x000ee20008000c00 */
[C---:B----4-:R-:W-:Y:S02]  /*4af0*/  ISETP.NE.U32.AND P1, PT, R4.reuse, RZ, PT ;  /* 0x000000ff0400720c */ /* 0x050fe40003f25070 */
[----:B------:R-:W-:Y:S02]  /*4b00*/  ISETP.NE.U32.AND P0, PT, R4, RZ, PT ;  /* 0x000000ff0400720c */ /* 0x000fe40003f05070 */
[C---:B------:R-:W-:Y:S02]  /*4b10*/  ISETP.NE.AND.EX P1, PT, R5.reuse, RZ, PT, P1 ;  /* 0x000000ff0500720c */ /* 0x040fe40003f25310 */
[----:B------:R-:W-:Y:S01]  /*4b20*/  ISETP.NE.AND.EX P0, PT, R5, RZ, PT, P0 ;  /* 0x000000ff0500720c */ /* 0x000fe20003f05300 */
[----:B------:R-:W4:Y:S01]  /*4b30*/  @!UP2 LDCU UR5, c[0x0][0xb0c] ;  /* 0x00016180ff05a7ac */ /* 0x000f220008000800 */
[----:B------:R-:W-:Y:S01]  /*4b40*/  SHF.L.U32 R9, R15, 0x1f, RZ ;  /* 0x0000001f0f097819 */ /* 0x000fe200000006ff */
[----:B------:R-:W-:Y:S02]  /*4b50*/  USHF.L.U32 UR26, UR24, 0x7, URZ ;  /* 0x00000007181a7899 */ /* 0x000fe400080006ff */
[----:B------:R-:W-:Y:S02]  /*4b60*/  USHF.L.U32 UR27, UR20, 0x6, URZ ;  /* 0x00000006141b7899 */ /* 0x000fe400080006ff */
[----:B---3--:R-:W-:Y:S07]  /*4b70*/  UIMAD.WIDE.U32 UR6, UR14, UR8, URZ ;  /* 0x000000080e0672a5 */ /* 0x008fee000f8e00ff */
[----:B------:R-:W-:Y:S01]  /*4b80*/  @!UP2 UMOV UR4, UR7 ;  /* 0x000000070004ac82 */ /* 0x000fe20008000000 */
[----:B----4-:R-:W-:Y:S02]  /*4b90*/  @!UP2 UISETP.NE.AND UP0, UPT, UR5, 0x1, UPT ;  /* 0x000000010500a88c */ /* 0x010fe4000bf05270 */
[----:B------:R-:W-:Y:S02]  /*4ba0*/  @!UP2 USHF.R.U32.HI UR4, URZ, UR9, UR4 ;  /* 0x00000009ff04a299 */ /* 0x000fe40008011604 */
[----:B------:R-:W-:Y:S02]  /*4bb0*/  UIMAD.WIDE.U32 UR6, UR13, UR11, URZ ;  /* 0x0000000b0d0672a5 */ /* 0x000fe4000f8e00ff */
[----:B------:R-:W-:Y:S02]  /*4bc0*/  @!UP2 USEL UR8, UR14, UR4, !UP0 ;  /* 0x000000040e08a287 */ /* 0x000fe4000c000000 */
[----:B------:R-:W-:Y:S03]  /*4bd0*/  @!UP2 UISETP.NE.AND UP0, UPT, UR10, 0x1, UPT ;  /* 0x000000010a00a88c */ /* 0x000fe6000bf05270 */
[----:B------:R-:W-:Y:S02]  /*4be0*/  @!UP2 UMOV UR6, UR7 ;  /* 0x000000070006ac82 */ /* 0x000fe40008000000 */
[----:B------:R-:W3:Y:S02]  /*4bf0*/  @!UP2 LDCU UR4, c[0x0][0xb20] ;  /* 0x00016400ff04a7ac */ /* 0x000ee40008000800 */
[----:B---3--:R-:W-:Y:S04]  /*4c00*/  @!UP2 USHF.R.U32.HI UR6, URZ, UR4, UR6 ;  /* 0x00000004ff06a299 */ /* 0x008fe80008011606 */
[----:B------:R-:W-:Y:S04]  /*4c10*/  @!UP2 USEL UR6, UR13, UR6, !UP0 ;  /* 0x000000060d06a287 */ /* 0x000fe8000c000000 */
[----:B------:R-:W-:Y:S02]  /*4c20*/  @!UP2 UIADD3 UR4, UPT, UPT, -UR8, UR6, URZ ;  /* 0x000000060804a290 */ /* 0x000fe4000fffe1ff */
[----:B------:R-:W-:Y:S02]  /*4c30*/  @!UP2 UIADD3 UR6, UPT, UPT, UR8, -UR6, URZ ;  /* 0x800000060806a290 */ /* 0x000fe4000fffe0ff */
[----:B------:R-:W-:Y:S02]  /*4c40*/  @!UP2 UIMAD UR14, UR4, UR5, UR14 ;  /* 0x00000005040ea2a4 */ /* 0x000fe4000f8e020e */
[----:B------:R-:W-:Y:S01]  /*4c50*/  @!UP2 UIMAD UR13, UR6, UR10, UR13 ;  /* 0x0000000a060da2a4 */ /* 0x000fe2000f8e020d */
[----:B------:R-:W-:Y:S11]  /*4c60*/  BRA.U UP3, `(.L_x_89) ;  /* 0x0000000103107547 */ /* 0x000ff6000b800000 */
[----:B--2---:R-:W-:Y:S04]  /*4c70*/  MOV R0, UR41 ;  /* 0x0000002900007c02 */ /* 0x004fe80008000f00 */
[----:B------:R-:W-:Y:S04]  /*4c80*/  SHF.L.U32 R11, R0, 0x1f, RZ ;  /* 0x0000001f000b7819 */ /* 0x000fe800000006ff */
[----:B------:R-:W2:Y:S02]  /*4c90*/  SYNCS.PHASECHK.TRANS64.TRYWAIT P2, [UR21+0x78], R11 ;  /* 0x0000780bff0075a7 */ /* 0x000ea40008041115 */
[----:B--2---:R-:W-:Y:S05]  /*4ca0*/  @!P2 BRA `(.L_x_90) ;  /* 0x0000003800e8a947 */ /* 0x004fea0003800000 */
.L_x_89:
[----:B------:R-:W-:Y:S05]  /*4cb0*/  @!P1 BRA `(.L_x_91) ;  /* 0x0000000000309947 */ /* 0x000fea0003800000 */
[----:B------:R-:W-:Y:S01]  /*4cc0*/  ISETP.NE.U32.AND P1, PT, R2, RZ, PT ;  /* 0x000000ff0200720c */ /* 0x000fe20003f25070 */
[----:B------:R-:W3:Y:S01]  /*4cd0*/  LDCU.64 UR4, c[0x0][0x358] ;  /* 0x00006b00ff0477ac */ /* 0x000ee20008000a00 */
[----:B------:R-:W-:Y:S02]  /*4ce0*/  IMAD.MOV.U32 R86, RZ, RZ, 0x1 ;  /* 0x00000001ff567424 */ /* 0x000fe400078e00ff */
[----:B------:R-:W-:Y:S11]  /*4cf0*/  ISETP.NE.AND.EX P1, PT, R3, RZ, PT, P1 ;  /* 0x000000ff0300720c */ /* 0x000ff60003f25310 */
[----:B------:R-:W-:Y:S02]  /*4d00*/  @!UPT UIADD3 URZ, UPT, UPT, URZ, URZ, URZ ;  /* 0x000000fffffff290 */ /* 0x000fe4000fffe0ff */
[----:B--2---:R-:W2:Y:S01]  /*4d10*/  @P1 LDC.64 R10, c[0x0][0x888] ;  /* 0x00022200ff0a1b82 */ /* 0x004ea20000000a00 */
[----:B------:R-:W-:Y:S04]  /*4d20*/  @P1 IMAD R0, R4, UR36, RZ ;  /* 0x0000002404001c24 */ /* 0x000fe8000f8e02ff */
[----:B--2---:R-:W-:Y:S04]  /*4d30*/  @P1 IMAD.WIDE R10, R0, 0x4, R10 ;  /* 0x00000004000a1825 */ /* 0x004fe800078e020a */
[----:B------:R-:W-:Y:S01]  /*4d40*/  HFMA2 R0, -RZ, RZ, 0, 5.9604644775390625e-08 ;  /* 0x00000001ff007431 */ /* 0x000fe200000001ff */
[----:B---3-5:R3:W5:Y:S04]  /*4d50*/  @P1 LDG.E R41, desc[UR4][R10.64] ;  /* 0x000000040a291981 */ /* 0x028768000c1e1900 */
[----:B------:R-:W-:Y:S01]  /*4d60*/  @!P1 PRMT R86, R0, 0x7610, R86 ;  /* 0x0000761000569816 */ /* 0x000fe20000000056 */
[----:B---3--:R-:W4:Y:S06]  /*4d70*/  @!P1 LDC R41, c[0x0][0x880] ;  /* 0x00022000ff299b82 */ /* 0x008f2c0000000800 */
.L_x_91:
[----:B----45:R-:W-:Y:S01]  /*4d80*/  @!P0 FSETP.EQ.AND P1, PT, R41, RZ, PT ;  /* 0x000000ff2900820b */ /* 0x030fe20003f22000 */
[----:B------:R-:W-:Y:S01]  /*4d90*/  @!UPT UIADD3 URZ, UPT, UPT, URZ, URZ, URZ ;  /* 0x000000fffffff290 */ /* 0x000fe2000fffe0ff */
[----:B------:R-:W-:Y:S11]  /*4da0*/  @!P0 BRA `(.L_x_92) ;  /* 0x0000000000188947 */ /* 0x000ff60003800000 */
[----:B------:R-:W-:Y:S02]  /*4db0*/  LOP3.LUT P0, RZ, R86, 0xff, RZ, 0xc0, !PT ;  /* 0x000000ff56ff7812 */ /* 0x000fe4000780c0ff */
[----:B------:R-:W-:Y:S04]  /*4dc0*/  ISETP.NE.U32.AND P1, PT, R2, RZ, PT ;  /* 0x000000ff0200720c */ /* 0x000fe80003f25070 */
[----:B------:R-:W-:Y:S04]  /*4dd0*/  ISETP.NE.AND.EX P1, PT, R3, RZ, PT, P1 ;  /* 0x000000ff0300720c */ /* 0x000fe80003f25310 */
[----:B------:R-:W-:Y:S03]  /*4de0*/  PLOP3.LUT P1, PT, P1, PT, PT, 0x8, 0x80 ;  /* 0x000000000080781c */ /* 0x000fe60000f2e170 */
[----:B------:R-:W-:Y:S11]  /*4df0*/  @P0 FSETP.EQ.AND P1, PT, R41, RZ, PT ;  /* 0x000000ff2900020b */ /* 0x000ff60003f22000 */
[----:B------:R-:W-:Y:S02]  /*4e00*/  @!UPT UIADD3 URZ, UPT, UPT, URZ, URZ, URZ ;  /* 0x000000fffffff290 */ /* 0x000fe4000fffe0ff */
.L_x_92:
[----:B------:R-:W3:Y:S01]  /*4e10*/  SYNCS.PHASECHK.TRANS64.TRYWAIT P2, [UR21+0x60], R9 ;  /* 0x00006009ff0075a7 */ /* 0x000ee20008041115 */
[----:B------:R-:W-:Y:S04]  /*4e20*/  ELECT P0, URZ, PT ;  /* 0x0000000000ff782f */ /* 0x000fe80003800000 */
[----:B------:R-:W-:Y:S11]  /*4e30*/  PLOP3.LUT P1, PT, P1, P0, PT, 0xf2, 0x2f ;  /* 0x00000000002f781c */ /* 0x000ff60000f21e72 */
[----:B------:R-:W-:Y:S02]  /*4e40*/  @!UPT UIADD3 URZ, UPT, UPT, URZ, URZ, URZ ;  /* 0x000000fffffff290 */ /* 0x000fe4000fffe0ff */
[----:B------:R-:W-:Y:S05]  /*4e50*/  @!P1 IADD3 R8, P0, PT, R16, 0x580, RZ ;  /* 0x0000058010089810 */ /* 0x000fea0007f1e0ff */
[----:B------:R-:W-:Y:S01]  /*4e60*/  @!P1 IMAD.X R6, RZ, RZ, R17, P0 ;  /* 0x000000ffff069224 */ /* 0x000fe200000e0611 */
[----:B---3--:R-:W-:Y:S07]  /*4e70*/  @!P2 BRA `(.L_x_93) ;  /* 0x00000038008ca947 */ /* 0x008fee0003800000 */
.L_x_159:
[----:B------:R-:W-:Y:S01]  /*4e80*/  @!P1 R2UR UR5, R8 ;  /* 0x00000000080592ca */ /* 0x000fe200000e0000 */
[----:B------:R-:W-:Y:S01]  /*4e90*/  VOTEU.ALL UP0, P1 ;  /* 0x0000000000ff7886 */ /* 0x000fe20000800000 */
[----:B------:R-:W-:Y:S01]  /*4ea0*/  @!P1 R2UR UR4, R6 ;  /* 0x00000000060492ca */ /* 0x000fe200000e0000 */
[----:B------:R-:W-:Y:S01]  /*4eb0*/  UMOV UR16, 0x0 ;  /* 0x0000000000107882 */ /* 0x000fe20000000000 */
[----:B------:R-:W-:Y:S01]  /*4ec0*/  UMOV UR17, 0x10000000 ;  /* 0x1000000000117882 */ /* 0x000fe20000000000 */
[----:B------:R-:W-:Y:S01]  /*4ed0*/  UMOV UR28, UR36 ;  /* 0x00000024001c7c82 */ /* 0x000fe20008000000 */
[----:B------:R-:W-:Y:S01]  /*4ee0*/  @!UP0 UIADD3 UR24, UPT, UPT, UR21, 0x200, URZ ;  /* 0x0000020015188890 */ /* 0x000fe2000fffe0ff */
[----:B--2---:R-:W-:Y:S01]  /*4ef0*/  @!P1 IMAD.MOV.U32 R0, RZ, RZ, 0x1000 ;  /* 0x00001000ff009424 */ /* 0x004fe200078e00ff */
[----:B------:R-:W-:Y:S01]  /*4f00*/  @!UP0 UIADD3 UR10, UPT, UPT, UR26, 0x40, URZ ;  /* 0x000000401a0a8890 */ /* 0x000fe2000fffe0ff */
[----:B------:R-:W-:Y:S01]  /*4f10*/  VIADD R14, R14, 0x1 ;  /* 0x000000010e0e7836 */ /* 0x000fe20000000000 */
[----:B------:R-:W-:Y:S01]  /*4f20*/  @!UP0 UIADD3 UR8, UPT, UPT, UR21, 0xa00, URZ ;  /* 0x00000a0015088890 */ /* 0x000fe2000fffe0ff */
[----:B------:R-:W-:Y:S02]  /*4f30*/  VOTEU.ALL UP0, P1 ;  /* 0x0000000000ff7886 */ /* 0x000fe40000800000 */
[----:B------:R-:W-:Y:S01]  /*4f40*/  IMAD.U32 R10, RZ, RZ, UR5 ;  /* 0x00000005ff0a7e24 */ /* 0x000fe2000f8e00ff */
[----:B------:R-:W-:Y:S01]  /*4f50*/  UMOV UR9, UR25 ;  /* 0x0000001900097c82 */ /* 0x000fe20008000000 */
[----:B------:R-:W-:Y:S01]  /*4f60*/  IMAD.U32 R11, RZ, RZ, UR4 ;  /* 0x00000004ff0b7e24 */ /* 0x000fe2000f8e00ff */
[----:B------:R-:W-:Y:S01]  /*4f70*/  UMOV UR11, UR27 ;  /* 0x0000001b000b7c82 */ /* 0x000fe20008000000 */
[----:B------:R-:W-:Y:S01]  /*4f80*/  UMOV UR12, UR36 ;  /* 0x00000024000c7c82 */ /* 0x000fe20008000000 */
[----:B------:R-:W-:Y:S01]  /*4f90*/  @!P1 R2UR UR4, R10 ;  /* 0x000000000a0492ca */ /* 0x000fe200000e0000 */
[----:B------:R-:W-:Y:S01]  /*4fa0*/  UPRMT UR6, UR46, 0x654, UR25 ;  /* 0x000006542e067896 */ /* 0x000fe20008000019 */
[----:B------:R-:W-:Y:S11]  /*4fb0*/  @!P1 R2UR UR5, R11 ;  /* 0x000000000b0592ca */ /* 0x000ff600000e0000 */
[----:B------:R-:W-:Y:S02]  /*4fc0*/  @!UPT UIADD3 URZ, UPT, UPT, URZ, URZ, URZ ;  /* 0x000000fffffff290 */ /* 0x000fe4000fffe0ff */
[----:B------:R2:W-:Y:S01]  /*4fd0*/  @!UP0 UTMALDG.3D [UR24], [UR4], desc[UR16] ;  /* 0x00001018040085b4 */ /* 0x0005e20008011000 */
[----:B------:R-:W-:Y:S05]  /*4fe0*/  VOTEU.ALL UP0, P1 ;  /* 0x0000000000ff7886 */ /* 0x000fea0000800000 */
[----:B------:R2:W-:Y:S01]  /*4ff0*/  @!UP0 UTMALDG.3D [UR8], [UR4], desc[UR16] ;  /* 0x00001008040085b4 */ /* 0x0005e20008011000 */
[----:B------:R2:W-:Y:S01]  /*5000*/  @!P1 SYNCS.ARRIVE.TRANS64.RED.A0TR RZ, [UR21+0x50], R0 ;  /* 0x00005000ffff99a7 */ /* 0x0005e20008300415 */
[----:B------:R-:W-:Y:S01]  /*5010*/  SYNCS.ARRIVE.TRANS64.RED.A1T0 RZ, [UR6], RZ ;  /* 0x000000ffffff79a7 */ /* 0x000fe20008100406 */
[----:B------:R-:W3:Y:S02]  /*5020*/  SYNCS.PHASECHK.TRANS64.TRYWAIT P0, [UR21+0x68], R9 ;  /* 0x00006809ff0075a7 */ /* 0x000ee40008001115 */
[----:B--23--:R-:W-:Y:S05]  /*5030*/  @!P0 BRA `(.L_x_94) ;  /* 0x0000003800348947 */ /* 0x00cfea0003800000 */
.L_x_161:
[----:B------:R-:W-:Y:S01]  /*5040*/  UIADD3 UR24, UPT, UPT, UR13, UR63, URZ ;  /* 0x0000003f0d187290 */ /* 0x000fe2000fffe0ff */
[----:B------:R-:W-:Y:S01]  /*5050*/  @!P1 IADD3 R6, P0, PT, R16, 0x580, RZ ;  /* 0x0000058010069810 */ /* 0x000fe20007f1e0ff */
[----:B------:R-:W-:Y:S01]  /*5060*/  UPLOP3.LUT UP3, UPT, UPT, UPT, UPT, 0x80, 0x8 ;  /* 0x000000000008789c */ /* 0x000fe20003f6f070 */
[----:B------:R-:W-:Y:S01]  /*5070*/  R2UR UR28, R88 ;  /* 0x00000000581c72ca */ /* 0x000fe200000e0000 */
[----:B------:R-:W-:Y:S01]  /*5080*/  VOTEU.ALL UP0, P1 ;  /* 0x0000000000ff7886 */ /* 0x000fe20000800000 */
[----:B------:R-:W-:Y:S01]  /*5090*/  @!P1 R2UR UR5, R6 ;  /* 0x00000000060592ca */ /* 0x000fe200000e0000 */
[----:B--2---:R-:W-:Y:S01]  /*50a0*/  @!P1 IMAD.X R0, RZ, RZ, R17, P0 ;  /* 0x000000ffff009224 */ /* 0x004fe200000e0611 */
[----:B------:R-:W-:Y:S01]  /*50b0*/  UMOV UR6, 0x0 ;  /* 0x0000000000067882 */ /* 0x000fe20000000000 */
[----:B------:R-:W-:Y:S01]  /*50c0*/  UMOV UR7, 0x10000000 ;  /* 0x1000000000077882 */ /* 0x000fe20000000000 */
[----:B------:R-:W-:Y:S01]  /*50d0*/  @!UP0 UIADD3 UR18, UPT, UPT, UR26, 0x20, URZ ;  /* 0x000000201a128890 */ /* 0x000fe2000fffe0ff */
[----:B------:R-:W-:Y:S01]  /*50e0*/  ISETP.NE.AND P0, PT, R14, 0x2, PT ;  /* 0x000000020e00780c */ /* 0x000fe20003f05270 */
[----:B------:R-:W-:Y:S01]  /*50f0*/  @!UP0 UIADD3 UR16, UPT, UPT, UR21, 0x1200, URZ ;  /* 0x0000120015108890 */ /* 0x000fe2000fffe0ff */
[----:B------:R-:W-:Y:S01]  /*5100*/  @!P1 R2UR UR4, R0 ;  /* 0x00000000000492ca */ /* 0x000fe200000e0000 */
[----:B------:R-:W-:Y:S01]  /*5110*/  @!UP0 UIADD3 UR17, UPT, UPT, UR21, 0x58, URZ ;  /* 0x0000005815118890 */ /* 0x000fe2000fffe0ff */
[----:B------:R-:W-:Y:S01]  /*5120*/  SEL R0, RZ, 0x1, P0 ;  /* 0x00000001ff007807 */ /* 0x000fe20000000000 */
[----:B------:R-:W-:Y:S01]  /*5130*/  @!UP0 UIADD3 UR10, UPT, UPT, UR26, 0x60, URZ ;  /* 0x000000601a0a8890 */ /* 0x000fe2000fffe0ff */
[----:B------:R-:W-:Y:S01]  /*5140*/  LOP3.LUT R15, R15, 0x1, RZ, 0x3c, !PT ;  /* 0x000000010f0f7812 */ /* 0x000fe200078e3cff */
[----:B------:R-:W-:Y:S01]  /*5150*/  @!UP0 UIADD3 UR8, UPT, UPT, UR21, 0x1a00, URZ ;  /* 0x00001a0015088890 */ /* 0x000fe2000fffe0ff */
[----:B------:R-:W-:Y:S01]  /*5160*/  IMAD.U32 R8, RZ, RZ, UR5 ;  /* 0x00000005ff087e24 */ /* 0x000fe2000f8e00ff */
[----:B------:R-:W-:Y:S01]  /*5170*/  VOTEU.ALL UP0, P1 ;  /* 0x0000000000ff7886 */ /* 0x000fe20000800000 */
[----:B------:R-:W-:Y:S01]  /*5180*/  UMOV UR19, UR27 ;  /* 0x0000001b00137c82 */ /* 0x000fe20008000000 */
[----:B------:R-:W-:Y:S01]  /*5190*/  UMOV UR20, UR36 ;  /* 0x0000002400147c82 */ /* 0x000fe20008000000 */
[----:B------:R-:W-:Y:S01]  /*51a0*/  UMOV UR11, UR27 ;  /* 0x0000001b000b7c82 */ /* 0x000fe20008000000 */
[----:B------:R-:W-:Y:S01]  /*51b0*/  UMOV UR12, UR36 ;  /* 0x00000024000c7c82 */ /* 0x000fe20008000000 */
[----:B------:R-:W-:Y:S01]  /*51c0*/  UMOV UR9, UR17 ;  /* 0x0000001100097c82 */ /* 0x000fe20008000000 */
[----:B------:R-:W-:Y:S01]  /*51d0*/  IMAD.U32 R9, RZ, RZ, UR4 ;  /* 0x00000004ff097e24 */ /* 0x000fe2000f8e00ff */
[----:B------:R-:W-:Y:S01]  /*51e0*/  @!P1 R2UR UR4, R8 ;  /* 0x00000000080492ca */ /* 0x000fe200000e0000 */
[----:B------:R-:W-:Y:S01]  /*51f0*/  UMOV UR36, UR29 ;  /* 0x0000001d00247c82 */ /* 0x000fe20008000000 */
[----:B------:R-:W-:Y:S02]  /*5200*/  LOP3.LUT R13, R13, R0, RZ, 0x3c, !PT ;  /* 0x000000000d0d7212 */ /* 0x000fe400078e3cff */
[----:B------:R-:W-:Y:S02]  /*5210*/  @!P1 R2UR UR5, R9 ;  /* 0x00000000090592ca */ /* 0x000fe400000e0000 */
[----:B------:R-:W-:Y:S11]  /*5220*/  SEL R14, R14, RZ, P0 ;  /* 0x000000ff0e0e7207 */ /* 0x000ff60000000000 */
[----:B------:R2:W-:Y:S01]  /*5230*/  @!UP0 UTMALDG.3D [UR16], [UR4], desc[UR6] ;  /* 0x00000610040085b4 */ /* 0x0005e20008011000 */
[----:B------:R-:W-:Y:S05]  /*5240*/  VOTEU.ALL UP0, P1 ;  /* 0x0000000000ff7886 */ /* 0x000fea0000800000 */
[----:B------:R3:W-:Y:S01]  /*5250*/  @!UP0 UTMALDG.3D [UR8], [UR4], desc[UR6] ;  /* 0x00000608040085b4 */ /* 0x0007e20008011000 */
[----:B------:R3:W-:Y:S01]  /*5260*/  @!P1 SYNCS.ARRIVE.TRANS64.RED.A0TR RZ, [UR21+0x58], R7 ;  /* 0x00005807ffff99a7 */ /* 0x0007e20008300415 */
[----:B------:R-:W-:Y:S01]  /*5270*/  SYNCS.ARRIVE.TRANS64.RED.A1T0 RZ, [UR37], RZ ;  /* 0x000000ffffff79a7 */ /* 0x000fe20008100425 */
[----:B--2---:R-:W-:Y:S01]  /*5280*/  UIADD3 UR20, UPT, UPT, UR14, UR28, URZ ;  /* 0x0000001c0e147290 */ /* 0x004fe2000fffe0ff */
[----:B------:R-:W-:Y:S11]  /*5290*/  BRA.U UP1, `(.L_x_95) ;  /* 0xfffffff101f07547 */ /* 0x000ff6000b83ffff */
[----:B------:R-:W-:-:S04]  /*52a0*/  SHF.L.U32 R3, R15, 0x1f, RZ ;  /* 0x0000001f0f037819 */ /* 0x000fc800000006ff */
[----:B------:R-:W2:Y:S02]  /*52b0*/  SYNCS.PHASECHK.TRANS64.TRYWAIT P0, [UR21+0x60], R3 ;  /* 0x00006003ff0075a7 */ /* 0x000ea40008001115 */
[----:B--2---:R-:W-:Y:S05]  /*52c0*/  @!P0 BRA `(.L_x_96) ;  /* 0x0000003400a88947 */ /* 0x004fea0003800000 */
.L_x_163:
[----:B--2---:R-:W-:-:S07]  /*52d0*/  MOV R0, UR21 ;  /* 0x0000001500007c02 */ /* 0x004fce0008000f00 */
.L_x_97:
[----:B--2---:R-:W-:-:S04]  /*52e0*/  SHF.L.U32 R3, R15, 0x1f, RZ ;  /* 0x0000001f0f037819 */ /* 0x004fc800000006ff */
[----:B------:R2:W4:Y:S03]  /*52f0*/  SYNCS.PHASECHK.TRANS64.TRYWAIT P0, [R0+URZ+0x68], R3 ;  /* 0x00006803000075a7 */ /* 0x00052600080011ff */
[----:B----4-:R-:W-:Y:S05]  /*5300*/  @!P0 NANOSLEEP.SYNCS 0x989680 ;  /* 0x009896800000895d */ /* 0x010fea0003900000 */
[----:B------:R-:W4:Y:S02]  /*5310*/  @!P0 SYNCS.PHASECHK.TRANS64 P0, [R0+URZ+0x68], R3 ;  /* 0x00006803000085a7 */ /* 0x000f2400080010ff */
[----:B-1-34-:R-:W-:Y:S05]  /*5320*/  @P0 EXIT ;  /* 0x000000000000094d */ /* 0x01afea0003800000 */
[----:B------:R-:W-:Y:S05]  /*5330*/  BRA `(.L_x_97) ;  /* 0xfffffffc00e87947 */ /* 0x000fea000383ffff */
.L_x_86:
[----:B------:R-:W-:-:S06]  /*5340*/  UISETP.GE.AND UP0, UPT, UR25, 0x4, UPT ;  /* 0x000000041900788c */ /* 0x000fcc000bf06270 */
[----:B------:R-:W-:-:S13]  /*5350*/  PLOP3.LUT P0, PT, PT, PT, UP0, 0x80, 0x8 ;  /* 0x000000000008781c */ /* 0x000fda0003f0f008 */
[----:B------:R-:W-:Y:S05]  /*5360*/  @!P0 EXIT ;  /* 0x000000000000894d */ /* 0x000fea0003800000 */
[----:B------:R-:W-:Y:S01]  /*5370*/  BAR.SYNC.DEFER_BLOCKING 0x6, 0xa0 ;  /* 0x0182800000007b1d */ /* 0x000fe20000010000 */
[----:B------:R-:W-:Y:S01]  /*5380*/  IMAD.SHL.U32 R4, R87, 0x200000, RZ ;  /* 0x0020000057047824 */ /* 0x000fe200078e00ff */
[----:B------:R-:W-:Y:S01]  /*5390*/  CS2R R94, SRZ ;  /* 0x00000000005e7805 */ /* 0x000fe2000001ff00 */
[C---:B------:R-:W-:Y:S01]  /*53a0*/  IMAD.SHL.U32 R85, R97.reuse, 0x20, RZ ;  /* 0x0000002061557824 */ /* 0x040fe200078e00ff */
[----:B------:R-:W-:Y:S01]  /*53b0*/  CS2R R92, SRZ ;  /* 0x00000000005c7805 */ /* 0x000fe2000001ff00 */
[C---:B------:R-:W-:Y:S01]  /*53c0*/  IMAD.U32 R37, R97.reuse, 0x10000, RZ ;  /* 0x0001000061257824 */ /* 0x040fe200078e00ff */
[----:B------:R-:W-:Y:S02]  /*53d0*/  UMOV UR44, 0x400 ;  /* 0x00000400002c7882 */ /* 0x000fe40000000000 */
[----:B------:R-:W1:Y:S01]  /*53e0*/  LDC.64 R82, c[0x0][0x8b0] ;  /* 0x00022c00ff527b82 */ /* 0x000e620000000a00 */
[----:B------:R-:W-:Y:S01]  /*53f0*/  ULEA UR44, UR46, UR44, 0x18 ;  /* 0x0000002c2e2c7291 */ /* 0x000fe2000f8ec0ff */
[----:B------:R-:W-:Y:S01]  /*5400*/  IMAD.SHL.U32 R5, R97, 0x4, RZ ;  /* 0x0000000461057824 */ /* 0x000fe200078e00ff */
[----:B------:R-:W-:Y:S01]  /*5410*/  LOP3.LUT R4, R4, 0x200000, RZ, 0xc0, !PT ;  /* 0x0020000004047812 */ /* 0x000fe200078ec0ff */
[----:B------:R-:W-:Y:S01]  /*5420*/  IMAD.SHL.U32 R7, R87, 0x400, RZ ;  /* 0x0000040057077824 */ /* 0x000fe200078e00ff */
[C---:B------:R-:W-:Y:S01]  /*5430*/  LOP3.LUT R6, R85.reuse, 0x80, RZ, 0xc0, !PT ;  /* 0x0000008055067812 */ /* 0x040fe200078ec0ff */
[----:B------:R-:W-:Y:S01]  /*5440*/  UIADD3 UR4, UPT, UPT, UR44, 0x2200, URZ ;  /* 0x000022002c047890 */ /* 0x000fe2000fffe0ff */
[C---:B------:R-:W-:Y:S01]  /*5450*/  LOP3.LUT R84, R85.reuse, 0xb60, RZ, 0xc0, !PT ;  /* 0x00000b6055547812 */ /* 0x040fe200078ec0ff */
[----:B------:R-:W2:Y:S01]  /*5460*/  LDC.64 R80, c[0x0][0x8a8] ;  /* 0x00022a00ff507b82 */ /* 0x000ea20000000a00 */
[----:B------:R-:W-:Y:S01]  /*5470*/  LOP3.LUT R37, R4, 0x400000, R37, 0xf8, !PT ;  /* 0x0040000004257812 */ /* 0x000fe200078ef825 */
[----:B------:R-:W-:Y:S01]  /*5480*/  IMAD.MOV.U32 R36, RZ, RZ, RZ ;  /* 0x000000ffff247224 */ /* 0x000fe200078e00ff */
[----:B------:R-:W-:Y:S01]  /*5490*/  LOP3.LUT R5, R6, 0x10, R5, 0xf8, !PT ;  /* 0x0000001006057812 */ /* 0x000fe200078ef805 */
[----:B------:R-:W-:Y:S01]  /*54a0*/  IMAD.MOV.U32 R91, RZ, RZ, RZ ;  /* 0x000000ffff5b7224 */ /* 0x000fe200078e00ff */
[----:B------:R-:W-:Y:S01]  /*54b0*/  LOP3.LUT R84, R84, 0x400, R7, 0xf8, !PT ;  /* 0x0000040054547812 */ /* 0x000fe200078ef807 */
[----:B------:R-:W-:Y:S01]  /*54c0*/  IMAD.U32 R96, RZ, RZ, UR4 ;  /* 0x00000004ff607e24 */ /* 0x000fe2000f8e00ff */
[----:B------:R-:W-:Y:S01]  /*54d0*/  LOP3.LUT P0, RZ, R85, 0x80, RZ, 0xc0, !PT ;  /* 0x0000008055ff7812 */ /* 0x000fe2000780c0ff */
[----:B------:R-:W3:Y:S01]  /*54e0*/  LDCU UR58, c[0x0][0x370] ;  /* 0x00006e00ff3a77ac */ /* 0x000ee20008000800 */
[----:B------:R-:W4:Y:S01]  /*54f0*/  LDS R0, [UR44+0x130] ;  /* 0x0001302cff007984 */ /* 0x000f220008000800 */
[----:B------:R-:W-:-:S02]  /*5500*/  LOP3.LUT R84, R84, R5, RZ, 0xfc, !PT ;  /* 0x0000000554547212 */ /* 0x000fc400078efcff */
[----:B------:R-:W-:Y:S01]  /*5510*/  P2R R4, PR, RZ, 0x1 ;  /* 0x00000001ff047803 */ /* 0x000fe20000000000 */
[----:B------:R-:W1:Y:S01]  /*5520*/  LDCU UR43, c[0x0][0xb0c] ;  /* 0x00016180ff2b77ac */ /* 0x000e620008000800 */
[----:B------:R-:W-:Y:S01]  /*5530*/  LOP3.LUT R97, R97, 0x60, RZ, 0xc0, !PT ;  /* 0x0000006061617812 */ /* 0x000fe200078ec0ff */
[----:B------:R-:W1:Y:S01]  /*5540*/  LDCU UR39, c[0x0][0xb30] ;  /* 0x00016600ff2777ac */ /* 0x000e620008000800 */
[----:B------:R-:W1:Y:S01]  /*5550*/  LDCU.64 UR56, c[0x0][0x888] ;  /* 0x00011100ff3877ac */ /* 0x000e620008000a00 */
[----:B------:R-:W1:Y:S01]  /*5560*/  LDCU.64 UR40, c[0x0][0xb28] ;  /* 0x00016500ff2877ac */ /* 0x000e620008000a00 */
[----:B------:R-:W1:Y:S01]  /*5570*/  LDCU.64 UR60, c[0x0][0x890] ;  /* 0x00011200ff3c77ac */ /* 0x000e620008000a00 */
[----:B------:R-:W1:Y:S01]  /*5580*/  LDCU.128 UR52, c[0x0][0xb10] ;  /* 0x00016200ff3477ac */ /* 0x000e620008000c00 */
[----:B------:R-:W1:Y:S01]  /*5590*/  LDCU UR47, c[0x0][0x374] ;  /* 0x00006e80ff2f77ac */ /* 0x000e620008000800 */
[----:B------:R-:W-:Y:S01]  /*55a0*/  UIADD3 UR62, UPT, UPT, UR44, 0x200, URZ ;  /* 0x000002002c3e7890 */ /* 0x000fe2000fffe0ff */
[----:B-1234-:R-:W-:-:S11]  /*55b0*/  IMAD.IADD R37, R0, 0x1, R37 ;  /* 0x0000000100257824 */ /* 0x01efd600078e0225 */
.L_x_123:
[C---:B------:R-:W-:Y:S02]  /*55c0*/  LEA R3, R91.reuse, UR44, 0x3 ;  /* 0x0000002c5b037c11 */ /* 0x040fe4000f8e18ff */
[----:B------:R-:W-:Y:S02]  /*55d0*/  SHF.L.U32 R0, R94, 0x1f, RZ ;  /* 0x0000001f5e007819 */ /* 0x000fe400000006ff */
[----:B------:R-:W-:Y:S02]  /*55e0*/  LEA R5, R91, UR44, 0x4 ;  /* 0x0000002c5b057c11 */ /* 0x000fe4000f8e20ff */
[----:B-1----:R-:W1:Y:S02]  /*55f0*/  SYNCS.PHASECHK.TRANS64.TRYWAIT P0, [R3+URZ+0x80], R0 ;  /* 0x00008000030075a7 */ /* 0x002e6400080011ff */
[----:B-1----:R-:W-:Y:S05]  /*5600*/  @!P0 BRA `(.L_x_98) ;  /* 0x0000003000f08947 */ /* 0x002fea0003800000 */
.L_x_164:
        /* <DEDUP_REMOVED lines=11> */
[----:B------:R-:W-:Y:S01]  /*56c0*/  PLOP3.LUT P0, PT, PT, PT, UP1, 0x80, 0x8 ;  /* 0x000000000008781c */ /* 0x000fe20003f0f018 */
[----:B------:R-:W-:Y:S11]  /*56d0*/  UP2UR UR45, UPR, URZ, 0x2 ;  /* 0x00000002ff2d7883 */ /* 0x000ff60008000000 */
[----:B------:R-:W-:Y:S01]  /*56e0*/  @!UPT UIADD3 URZ, UPT, UPT, URZ, URZ, URZ ;  /* 0x000000fffffff290 */ /* 0x000fe2000fffe0ff */
[----:B-1----:R-:W-:Y:S02]  /*56f0*/  @P0 SHF.R.U32.HI R0, RZ, 0x10, R5 ;  /* 0x00000010ff000819 */ /* 0x002fe40000011605 */
        /* <DEDUP_REMOVED lines=12> */
[----:B------:R-:W2:Y:S01]  /*57c0*/  LDCU UR12, c[0x0][0xb20] ;  /* 0x00016400ff0c77ac */ /* 0x000ea20008000800 */
[----:B------:R-:W-:Y:S02]  /*57d0*/  UIMAD.WIDE.U32 UR4, UR47, UR55, URZ ;  /* 0x000000372f0472a5 */ /* 0x000fe4000f8e00ff */
[----:B------:R-:W-:Y:S02]  /*57e0*/  UIMAD.WIDE.U32 UR6, UR58, UR52, URZ ;  /* 0x000000343a0672a5 */ /* 0x000fe4000f8e00ff */
[----:B------:R-:W-:Y:S02]  /*57f0*/  UISETP.NE.AND UP0, UPT, UR54, 0x1, UPT ;  /* 0x000000013600788c */ /* 0x000fe4000bf05270 */
[----:B------:R-:W-:Y:S02]  /*5800*/  UIMAD.WIDE.U32 UR8, UR37, UR55, URZ ;  /* 0x00000037250872a5 */ /* 0x000fe4000f8e00ff */
[----:B------:R-:W-:Y:S02]  /*5810*/  UIMAD.WIDE.U32 UR10, UR38, UR52, URZ ;  /* 0x00000034260a72a5 */ /* 0x000fe4000f8e00ff */
[----:B------:R-:W-:Y:S02]  /*5820*/  UISETP.NE.AND UP1, UPT, UR43, 0x1, UPT ;  /* 0x000000012b00788c */ /* 0x000fe4000bf25270 */
[----:B------:R-:W-:Y:S01]  /*5830*/  UISETP.NE.AND UP2, UPT, UR42, 0x1, UPT ;  /* 0x000000012a00788c */ /* 0x000fe2000bf45270 */
[----:B------:R-:W-:Y:S02]  /*5840*/  UMOV UR4, UR5 ;  /* 0x0000000500047c82 */ /* 0x000fe40008000000 */
[----:B--2---:R-:W-:Y:S03]  /*5850*/  USHF.R.U32.HI UR5, URZ, UR12, UR4 ;  /* 0x0000000cff057299 */ /* 0x004fe60008011604 */
[----:B------:R-:W-:Y:S02]  /*5860*/  UMOV UR4, UR7 ;  /* 0x0000000700047c82 */ /* 0x000fe40008000000 */
[----:B------:R-:W-:Y:S02]  /*5870*/  USHF.R.U32.HI UR7, URZ, UR53, UR4 ;  /* 0x00000035ff077299 */ /* 0x000fe40008011604 */
[----:B------:R-:W-:Y:S02]  /*5880*/  USEL UR4, UR47, UR5, !UP0 ;  /* 0x000000052f047287 */ /* 0x000fe4000c000000 */
[----:B------:R-:W-:Y:S01]  /*5890*/  USEL UR7, UR58, UR7, !UP1 ;  /* 0x000000073a077287 */ /* 0x000fe2000c800000 */
[----:B------:R-:W-:Y:S01]  /*58a0*/  UMOV UR5, UR9 ;  /* 0x0000000900057c82 */ /* 0x000fe20008000000 */
[----:B------:R-:W-:Y:S02]  /*58b0*/  UIMAD.WIDE.U32 UR8, UR4, UR40, URZ ;  /* 0x00000028040872a5 */ /* 0x000fe4000f8e00ff */
[----:B------:R-:W-:Y:S03]  /*58c0*/  USHF.R.U32.HI UR6, URZ, UR12, UR5 ;  /* 0x0000000cff067299 */ /* 0x000fe60008011605 */
[----:B------:R-:W-:Y:S01]  /*58d0*/  UMOV UR5, UR11 ;  /* 0x0000000b00057c82 */ /* 0x000fe20008000000 */
[----:B------:R-:W-:Y:S02]  /*58e0*/  UIMAD.WIDE.U32 UR10, UR7, UR40, URZ ;  /* 0x00000028070a72a5 */ /* 0x000fe4000f8e00ff */
[----:B------:R-:W-:Y:S02]  /*58f0*/  USHF.R.U32.HI UR12, URZ, UR53, UR5 ;  /* 0x00000035ff0c7299 */ /* 0x000fe40008011605 */
[----:B------:R-:W-:Y:S01]  /*5900*/  USEL UR6, UR37, UR6, !UP0 ;  /* 0x0000000625067287 */ /* 0x000fe2000c000000 */
[----:B------:R-:W-:Y:S02]  /*5910*/  UMOV UR5, UR9 ;  /* 0x0000000900057c82 */ /* 0x000fe40008000000 */
[----:B------:R-:W-:Y:S01]  /*5920*/  UMOV UR10, UR11 ;  /* 0x0000000b000a7c82 */ /* 0x000fe20008000000 */
[----:B------:R-:W-:Y:S02]  /*5930*/  @UP2 USHF.R.U32.HI UR4, URZ, UR41, UR5 ;  /* 0x00000029ff042299 */ /* 0x000fe40008011605 */
[----:B------:R-:W-:Y:S02]  /*5940*/  @UP2 USHF.R.U32.HI UR7, URZ, UR41, UR10 ;  /* 0x00000029ff072299 */ /* 0x000fe4000801160a */
[----:B------:R-:W-:Y:S02]  /*5950*/  UIMAD UR4, UR42, UR4, URZ ;  /* 0x000000042a0472a4 */ /* 0x000fe4000f8e02ff */
[----:B------:R-:W-:Y:S02]  /*5960*/  UIMAD.WIDE.U32 UR10, UR6, UR40, URZ ;  /* 0x00000028060a72a5 */ /* 0x000fe4000f8e00ff */
[----:B------:R-:W-:Y:S02]  /*5970*/  USEL UR5, UR38, UR12, !UP1 ;  /* 0x0000000c26057287 */ /* 0x000fe4000c800000 */
[----:B------:R-:W-:Y:S02]  /*5980*/  UIMAD UR8, UR42, UR7, URZ ;  /* 0x000000072a0872a4 */ /* 0x000fe4000f8e02ff */
[----:B------:R-:W-:Y:S03]  /*5990*/  UISETP.GE.AND UP0, UPT, UR6, UR4, UPT ;  /* 0x000000040600728c */ /* 0x000fe6000bf06270 */
[----:B------:R-:W-:Y:S01]  /*59a0*/  UMOV UR4, UR11 ;  /* 0x0000000b00047c82 */ /* 0x000fe20008000000 */
[----:B------:R-:W-:Y:S02]  /*59b0*/  UISETP.GE.OR UP0, UPT, UR5, UR8, UP0 ;  /* 0x000000080500728c */ /* 0x000fe40008706670 */
[----:B------:R-:W-:Y:S02]  /*59c0*/  USHF.R.U32.HI UR4, URZ, UR41, UR4 ;  /* 0x00000029ff047299 */ /* 0x000fe40008011604 */
[----:B------:R-:W-:Y:S02]  /*59d0*/  UIMAD.WIDE.U32 UR8, UR5, UR40, URZ ;  /* 0x00000028050872a5 */ /* 0x000fe4000f8e00ff */
[----:B------:R-:W-:Y:S02]  /*59e0*/  USEL UR11, UR6, UR4, !UP2 ;  /* 0x00000004060b7287 */ /* 0x000fe4000d000000 */
[----:B------:R-:W-:Y:S02]  /*59f0*/  UIADD3 UR8, UPT, UPT, -UR5, URZ, URZ ;  /* 0x000000ff05087290 */ /* 0x000fe4000fffe1ff */
[----:B------:R-:W-:Y:S01]  /*5a00*/  UIADD3 UR10, UPT, UPT, -UR11, URZ, URZ ;  /* 0x000000ff0b0a7290 */ /* 0x000fe2000fffe1ff */
[----:B------:R-:W-:Y:S01]  /*5a10*/  @!UP0 UMOV UR4, UR9 ;  /* 0x0000000900048c82 */ /* 0x000fe20008000000 */
[----:B------:R-:W-:Y:S02]  /*5a20*/  UIADD3 UR9, UPT, UPT, -UR6, URZ, URZ ;  /* 0x000000ff06097290 */ /* 0x000fe4000fffe1ff */
[----:B------:R-:W-:Y:S02]  /*5a30*/  @!UP0 USHF.R.U32.HI UR4, URZ, UR41, UR4 ;  /* 0x00000029ff048299 */ /* 0x000fe40008011604 */
[----:B------:R-:W-:Y:S02]  /*5a40*/  UIMAD UR10, UR42, UR10, UR6 ;  /* 0x0000000a2a0a72a4 */ /* 0x000fe4000f8e0206 */
[----:B------:R-:W-:Y:S04]  /*5a50*/  @!UP0 USEL UR4, UR5, UR4, !UP2 ;  /* 0x0000000405048287 */ /* 0x000fe8000d000000 */
[----:B------:R-:W-:Y:S02]  /*5a60*/  @!UP0 UIMAD UR10, UR7, UR10, UR4 ;  /* 0x0000000a070a82a4 */ /* 0x000fe4000f8e0204 */
[----:B------:R-:W-:Y:S02]  /*5a70*/  @!UP0 UIADD3 UR11, UPT, UPT, UR11, -UR4, URZ ;  /* 0x800000040b0b8290 */ /* 0x000fe4000fffe0ff */
[----:B------:R-:W-:Y:S02]  /*5a80*/  UIMAD UR7, UR43, UR8, UR38 ;  /* 0x000000082b0772a4 */ /* 0x000fe4000f8e0226 */
[----:B------:R-:W-:Y:S02]  /*5a90*/  @!UP0 UIMAD UR6, UR11, UR42, UR5 ;  /* 0x0000002a0b0682a4 */ /* 0x000fe4000f8e0205 */
[----:B------:R-:W-:Y:S01]  /*5aa0*/  UIMAD UR4, UR54, UR9, UR37 ;  /* 0x00000009360472a4 */ /* 0x000fe2000f8e0225 */
[----:B------:R-:W-:Y:S02]  /*5ab0*/  @!UP0 UMOV UR5, UR10 ;  /* 0x0000000a00058c82 */ /* 0x000fe40008000000 */
[----:B------:R-:W-:Y:S02]  /*5ac0*/  UIMAD UR38, UR5, UR43, UR7 ;  /* 0x0000002b052672a4 */ /* 0x000fe4000f8e0207 */
[----:B------:R-:W-:Y:S11]  /*5ad0*/  UIMAD UR37, UR6, UR54, UR4 ;  /* 0x00000036062572a4 */ /* 0x000ff6000f8e0204 */
[----:B------:R-:W-:Y:S01]  /*5ae0*/  @!UPT UIADD3 URZ, UPT, UPT, URZ, URZ, URZ ;  /* 0x000000fffffff290 */ /* 0x000fe2000fffe0ff */
.L_x_99:
[----:B------:R-:W-:Y:S01]  /*5af0*/  UISETP.NE.AND UP0, UPT, UR39, 0x1, UPT ;  /* 0x000000012700788c */ /* 0x000fe2000bf05270 */
[----:B------:R-:W-:Y:S01]  /*5b00*/  IADD3 R91, PT, PT, R91, 0x1, RZ ;  /* 0x000000015b5b7810 */ /* 0x000fe20007ffe0ff */
[----:B------:R-:W-:Y:S02]  /*5b10*/  USHF.L.U32 UR50, UR20, 0x6, URZ ;  /* 0x0000000614327899 */ /* 0x000fe400080006ff */
[----:B------:R-:W-:Y:S07]  /*5b20*/  USHF.L.U32 UR49, UR24, 0x7, URZ ;  /* 0x0000000718317899 */ /* 0x000fee00080006ff */
[----:B------:R-:W2:Y:S01]  /*5b30*/  @!UP0 LDCU.128 UR12, c[0x0][0xb10] ;  /* 0x00016200ff0c87ac */ /* 0x000ea20008000c00 */
[----:B------:R-:W3:Y:S01]  /*5b40*/  @!UP0 LDCU UR5, c[0x0][0xb0c] ;  /* 0x00016180ff0587ac */ /* 0x000ee20008000800 */
[----:B------:R-:W4:Y:S01]  /*5b50*/  @!UP0 LDCU UR10, c[0x0][0xb20] ;  /* 0x00016400ff0a87ac */ /* 0x000f220008000800 */
[----:B--2---:R-:W-:Y:S02]  /*5b60*/  UIMAD.WIDE.U32 UR8, UR38, UR12, URZ ;  /* 0x0000000c260872a5 */ /* 0x004fe4000f8e00ff */
[----:B------:R-:W-:Y:S02]  /*5b70*/  UIMAD.WIDE.U32 UR6, UR37, UR15, URZ ;  /* 0x0000000f250672a5 */ /* 0x000fe4000f8e00ff */
[----:B------:R-:W-:Y:S03]  /*5b80*/  @!UP0 UISETP.NE.AND UP1, UPT, UR14, 0x1, UPT ;  /* 0x000000010e00888c */ /* 0x000fe6000bf25270 */
[----:B------:R-:W-:Y:S01]  /*5b90*/  @!UP0 UMOV UR4, UR9 ;  /* 0x0000000900048c82 */ /* 0x000fe20008000000 */
[----:B---3--:R-:W-:Y:S02]  /*5ba0*/  @!UP0 UISETP.NE.AND UP2, UPT, UR5, 0x1, UPT ;  /* 0x000000010500888c */ /* 0x008fe4000bf45270 */
[----:B------:R-:W-:Y:S01]  /*5bb0*/  @!UP0 USHF.R.U32.HI UR4, URZ, UR13, UR4 ;  /* 0x0000000dff048299 */ /* 0x000fe20008011604 */
[----:B------:R-:W-:Y:S02]  /*5bc0*/  @!UP0 UMOV UR6, UR7 ;  /* 0x0000000700068c82 */ /* 0x000fe40008000000 */
[----:B----4-:R-:W-:Y:S02]  /*5bd0*/  @!UP0 USHF.R.U32.HI UR6, URZ, UR10, UR6 ;  /* 0x0000000aff068299 */ /* 0x010fe40008011606 */
[----:B------:R-:W-:Y:S02]  /*5be0*/  @!UP0 USEL UR7, UR38, UR4, !UP2 ;  /* 0x0000000426078287 */ /* 0x000fe4000d000000 */
[----:B------:R-:W-:Y:S04]  /*5bf0*/  @!UP0 USEL UR6, UR37, UR6, !UP1 ;  /* 0x0000000625068287 */ /* 0x000fe8000c800000 */
[----:B------:R-:W-:Y:S02]  /*5c00*/  @!UP0 UIADD3 UR4, UPT, UPT, -UR7, UR6, URZ ;  /* 0x0000000607048290 */ /* 0x000fe4000fffe1ff */
[----:B------:R-:W-:Y:S02]  /*5c10*/  @!UP0 UIADD3 UR6, UPT, UPT, UR7, -UR6, URZ ;  /* 0x8000000607068290 */ /* 0x000fe4000fffe0ff */
[----:B------:R-:W-:Y:S02]  /*5c20*/  @!UP0 UIMAD UR38, UR4, UR5, UR38 ;  /* 0x00000005042682a4 */ /* 0x000fe4000f8e0226 */
[----:B------:R-:W-:Y:S02]  /*5c30*/  @!UP0 UIMAD UR37, UR6, UR14, UR37 ;  /* 0x0000000e062582a4 */ /* 0x000fe4000f8e0225 */
[----:B------:R-:W-:Y:S09]  /*5c40*/  ULOP3.LUT UP0, URZ, UR62, 0x90, URZ, 0xc0, !UPT ;  /* 0x000000903eff7892 */ /* 0x000ff2000f80c0ff */
[----:B------:R-:W-:Y:S05]  /*5c50*/  BRA.U !UP0, `(.L_x_100) ;  /* 0x0000000108407547 */ /* 0x000fea000b800000 */
[----:B------:R-:W2:Y:S01]  /*5c60*/  LDCU.64 UR8, c[0x4][0x80] ;  /* 0x01001000ff0877ac */ /* 0x000ea20008000a00 */
[----:B------:R-:W-:Y:S01]  /*5c70*/  MOV R3, 0x0 ;  /* 0x0000000000037802 */ /* 0x000fe20000000f00 */
[----:B------:R-:W-:Y:S02]  /*5c80*/  HFMA2 R12, -RZ, RZ, 0, 5.9604644775390625e-08 ;  /* 0x00000001ff0c7431 */ /* 0x000fe400000001ff */
[----:B------:R-:W-:Y:S02]  /*5c90*/  IMAD.MOV.U32 R8, RZ, RZ, 0x70 ;  /* 0x00000070ff087424 */ /* 0x000fe400078e00ff */
[----:B------:R-:W-:Y:S01]  /*5ca0*/  IMAD.MOV.U32 R13, RZ, RZ, RZ ;  /* 0x000000ffff0d7224 */ /* 0x000fe200078e00ff */
[----:B------:R-:W3:Y:S01]  /*5cb0*/  LDCU.64 UR6, c[0x4][0x88] ;  /* 0x01001100ff0677ac */ /* 0x000ee20008000a00 */
[----:B------:R-:W4:Y:S01]  /*5cc0*/  LDC.64 R2, c[0x4][R3] ;  /* 0x0100000003027b82 */ /* 0x000f220000000a00 */
[----:B------:R-:W1:Y:S01]  /*5cd0*/  LDCU.64 UR4, c[0x4][0x8] ;  /* 0x01000100ff0477ac */ /* 0x000e620008000a00 */
[----:B--2---:R-:W-:Y:S01]  /*5ce0*/  MOV R5, UR9 ;  /* 0x0000000900057c02 */ /* 0x004fe20008000f00 */
[----:B------:R-:W-:Y:S01]  /*5cf0*/  IMAD.U32 R4, RZ, RZ, UR8 ;  /* 0x00000008ff047e24 */ /* 0x000fe2000f8e00ff */
[----:B---3--:R-:W-:Y:S01]  /*5d00*/  MOV R7, UR7 ;  /* 0x0000000700077c02 */ /* 0x008fe20008000f00 */
[----:B------:R-:W-:Y:S01]  /*5d10*/  IMAD.U32 R6, RZ, RZ, UR6 ;  /* 0x00000006ff067e24 */ /* 0x000fe2000f8e00ff */
[----:B-1----:R-:W-:Y:S01]  /*5d20*/  MOV R11, UR5 ;  /* 0x00000005000b7c02 */ /* 0x002fe20008000f00 */
[----:B------:R-:W-:Y:S02]  /*5d30*/  IMAD.U32 R10, RZ, RZ, UR4 ;  /* 0x00000004ff0a7e24 */ /* 0x000fe4000f8e00ff */
[----:B------:R-:W-:Y:S07]  /*5d40*/  LEPC R20, `(.L_x_100) ;  /* 0x000000001014794e */ /* 0x000fee0000000000 */
[----:B----45:R-:W-:Y:S05]  /*5d50*/  CALL.ABS.NOINC R2 ;  /* 0x0000000002007343 */ /* 0x030fea0003c00000 */
.L_x_100:
[----:B------:R-:W-:Y:S01]  /*5d60*/  LOP3.LUT P0, RZ, R96, 0x90, RZ, 0xc0, !PT ;  /* 0x0000009060ff7812 */ /* 0x000fe2000780c0ff */
[----:B------:R-:W-:Y:S11]  /*5d70*/  BSSY.RECONVERGENT B6, `(.L_x_101) ;  /* 0x0000013000067945 */ /* 0x000ff60003800200 */
[----:B------:R-:W-:Y:S01]  /*5d80*/  @!UPT UIADD3 URZ, UPT, UPT, URZ, URZ, URZ ;  /* 0x000000fffffff290 */ /* 0x000fe2000fffe0ff */
[----:B------:R-:W-:Y:S05]  /*5d90*/  @!P0 BRA `(.L_x_102) ;  /* 0x0000000000408947 */ /* 0x000fea0003800000 */
        /* <DEDUP_REMOVED lines=16> */
.L_x_102:
[----:B------:R-:W-:Y:S05]  /*5ea0*/  BSYNC.RECONVERGENT B6 ;  /* 0x0000000000067941 */ /* 0x000fea0003800200 */
.L_x_101:
[----:B------:R-:W-:Y:S01]  /*5eb0*/  R2UR UR4, R89 ;  /* 0x00000000590472ca */ /* 0x000fe200000e0000 */
[----:B------:R-:W-:Y:S01]  /*5ec0*/  UISETP.NE.U32.AND UP0, UPT, UR60, URZ, UPT ;  /* 0x000000ff3c00728c */ /* 0x000fe2000bf05070 */
[----:B------:R-:W-:Y:S02]  /*5ed0*/  ISETP.NE.U32.AND P4, PT, R82, RZ, PT ;  /* 0x000000ff5200720c */ /* 0x000fe40003f85070 */
[----:B------:R-:W-:Y:S01]  /*5ee0*/  ISETP.NE.U32.AND P2, PT, RZ, UR56, PT ;  /* 0x00000038ff007c0c */ /* 0x000fe2000bf45070 */
[----:B------:R-:W-:Y:S01]  /*5ef0*/  UISETP.NE.AND.EX UP1, UPT, UR61, URZ, UPT, UP0 ;  /* 0x000000ff3d00728c */ /* 0x000fe2000bf25300 */
[----:B------:R-:W-:Y:S01]  /*5f00*/  ISETP.NE.AND.EX P4, PT, R83, RZ, PT, P4 ;  /* 0x000000ff5300720c */ /* 0x000fe20003f85340 */
[----:B------:R-:W-:Y:S01]  /*5f10*/  UPLOP3.LUT UP0, UPT, UPT, UPT, UPT, 0x40, 0x4 ;  /* 0x000000000004789c */ /* 0x000fe20003f0e870 */
[----:B------:R-:W-:Y:S05]  /*5f20*/  ISETP.NE.AND.EX P2, PT, RZ, UR57, PT, P2 ;  /* 0x00000039ff007c0c */ /* 0x000fea000bf45320 */
[----:B------:R-:W-:Y:S06]  /*5f30*/  UISETP.NE.AND UP2, UPT, UR4, URZ, UPT ;  /* 0x000000ff0400728c */ /* 0x000fec000bf45270 */
[----:B------:R-:W-:Y:S05]  /*5f40*/  PLOP3.LUT P1, PT, PT, PT, UP2, 0x80, 0x8 ;  /* 0x000000000008781c */ /* 0x000fea0003f2f028 */
[----:B------:R-:W-:Y:S06]  /*5f50*/  @UP2 UPLOP3.LUT UP0, UPT, UPT, UPT, UP1, 0x80, 0x8 ;  /* 0x000000000008289c */ /* 0x000fec0003f0f010 */
[----:B------:R-:W-:Y:S01]  /*5f60*/  PLOP3.LUT P0, PT, PT, PT, UP0, 0x80, 0x8 ;  /* 0x000000000008781c */ /* 0x000fe20003f0f008 */
[----:B------:R-:W-:Y:S01]  /*5f70*/  @!UPT UIADD3 URZ, UPT, UPT, URZ, URZ, URZ ;  /* 0x000000fffffff290 */ /* 0x000fe2000fffe0ff */
[----:B------:R-:W-:Y:S11]  /*5f80*/  BRA.U !UP1, `(.L_x_103) ;  /* 0x00000001093c7547 */ /* 0x000ff6000b800000 */
[----:B------:R-:W-:Y:S01]  /*5f90*/  UISETP.NE.U32.AND UP0, UPT, UR56, URZ, UPT ;  /* 0x000000ff3800728c */ /* 0x000fe2000bf05070 */
[----:B-1----:R-:W-:Y:S01]  /*5fa0*/  HFMA2 R0, -RZ, RZ, 0, 5.9604644775390625e-08 ;  /* 0x00000001ff007431 */ /* 0x002fe200000001ff */
[----:B------:R-:W1:Y:S01]  /*5fb0*/  LDCU.64 UR8, c[0x0][0x358] ;  /* 0x00006b00ff0877ac */ /* 0x000e620008000a00 */
[----:B------:R-:W-:Y:S01]  /*5fc0*/  IMAD.MOV.U32 R86, RZ, RZ, 0x1 ;  /* 0x00000001ff567424 */ /* 0x000fe200078e00ff */
[----:B------:R-:W-:Y:S06]  /*5fd0*/  UISETP.NE.AND.EX UP0, UPT, UR57, URZ, UPT, UP0 ;  /* 0x000000ff3900728c */ /* 0x000fec000bf05300 */
[----:B------:R-:W-:Y:S05]  /*5fe0*/  PLOP3.LUT P3, PT, PT, PT, UP0, 0x80, 0x8 ;  /* 0x000000000008781c */ /* 0x000fea0003f6f008 */
[----:B------:R-:W2:Y:S01]  /*5ff0*/  @UP0 LDCU.64 UR4, c[0x0][0x888] ;  /* 0x00011100ff0407ac */ /* 0x000ea20008000a00 */
[----:B------:R-:W-:Y:S07]  /*6000*/  @UP0 UIMAD UR6, UR36, UR60, URZ ;  /* 0x0000003c240602a4 */ /* 0x000fee000f8e02ff */
[----:B------:R-:W-:Y:S01]  /*6010*/  @!P3 PRMT R86, R0, 0x7610, R86 ;  /* 0x000076100056b816 */ /* 0x000fe20000000056 */
[----:B--2---:R-:W-:Y:S06]  /*6020*/  @UP0 UIMAD.WIDE UR4, UR6, 0x4, UR4 ;  /* 0x00000004060408a5 */ /* 0x004fec000f8e0204 */
[----:B------:R-:W-:Y:S01]  /*6030*/  IMAD.U32 R2, RZ, RZ, UR4 ;  /* 0x00000004ff027e24 */ /* 0x000fe2000f8e00ff */
[----:B------:R-:W-:Y:S04]  /*6040*/  MOV R3, UR5 ;  /* 0x0000000500037c02 */ /* 0x000fe80008000f00 */
[----:B------:R-:W2:Y:S01]  /*6050*/  @!UP0 LDCU UR4, c[0x0][0x880] ;  /* 0x00011000ff0487ac */ /* 0x000ea20008000800 */
[----:B-1---5:R3:W5:Y:S02]  /*6060*/  @P3 LDG.E R41, desc[UR8][R2.64] ;  /* 0x0000000802293981 */ /* 0x022764000c1e1900 */
[----:B--23--:R-:W-:Y:S02]  /*6070*/  @!P3 IMAD.U32 R41, RZ, RZ, UR4 ;  /* 0x00000004ff29be24 */ /* 0x00cfe4000f8e00ff */
.L_x_103:
[----:B------:R-:W-:Y:S05]  /*6080*/  @!P4 BRA `(.L_x_104) ;  /* 0x000000000024c947 */ /* 0x000fea0003800000 */
[----:B------:R-:W-:Y:S01]  /*6090*/  ISETP.NE.U32.AND P3, PT, R80, RZ, PT ;  /* 0x000000ff5000720c */ /* 0x000fe20003f65070 */
[----:B------:R-:W2:Y:S03]  /*60a0*/  LDCU.64 UR4, c[0x0][0x358] ;  /* 0x00006b00ff0477ac */ /* 0x000ea60008000a00 */
[----:B------:R-:W-:Y:S11]  /*60b0*/  ISETP.NE.AND.EX P3, PT, R81, RZ, PT, P3 ;  /* 0x000000ff5100720c */ /* 0x000ff60003f65330 */
[----:B------:R-:W-:Y:S02]  /*60c0*/  @!UPT UIADD3 URZ, UPT, UPT, URZ, URZ, URZ ;  /* 0x000000fffffff290 */ /* 0x000fe4000fffe0ff */
[----:B------:R-:W3:Y:S01]  /*60d0*/  @P3 LDC.64 R2, c[0x0][0x8a8] ;  /* 0x00022a00ff023b82 */ /* 0x000ee20000000a00 */
[----:B-1----:R-:W-:Y:S04]  /*60e0*/  @P3 IMAD R0, R82, UR36, RZ ;  /* 0x0000002452003c24 */ /* 0x002fe8000f8e02ff */
[----:B---3--:R-:W-:Y:S05]  /*60f0*/  @P3 IMAD.WIDE R2, R0, 0x4, R2 ;  /* 0x0000000400023825 */ /* 0x008fea00078e0202 */
[----:B--2--5:R2:W5:Y:S02]  /*6100*/  @P3 LDG.E R38, desc[UR4][R2.64] ;  /* 0x0000000402263981 */ /* 0x024564000c1e1900 */
[----:B--2---:R-:W3:Y:S02]  /*6110*/  @!P3 LDC R38, c[0x0][0x8a0] ;  /* 0x00022800ff26bb82 */ /* 0x004ee40000000800 */
.L_x_104:
[----:B-----5:R-:W-:Y:S01]  /*6120*/  FSETP.NEU.AND P4, PT, R41, RZ, PT ;  /* 0x000000ff2900720b */ /* 0x020fe20003f8d000 */
[----:B------:R-:W-:Y:S01]  /*6130*/  BSSY B1, `(.L_x_105) ;  /* 0x0000041000017945 */ /* 0x000fe20003800000 */
[----:B------:R-:W-:Y:S01]  /*6140*/  SEL R7, RZ, 0xffffffff, P2 ;  /* 0xffffffffff077807 */ /* 0x000fe20001000000 */
[----:B------:R-:W-:Y:S01]  /*6150*/  IMAD.MOV.U32 R71, RZ, RZ, 0x1 ;  /* 0x00000001ff477424 */ /* 0x000fe200078e00ff */
[----:B------:R-:W-:Y:S01]  /*6160*/  LOP3.LUT P3, RZ, R86, 0xff, RZ, 0xc0, !PT ;  /* 0x000000ff56ff7812 */ /* 0x000fe2000786c0ff */
[C---:B------:R-:W-:Y:S01]  /*6170*/  IMAD R39, R36.reuse, 0x40, R37 ;  /* 0x0000004024277824 */ /* 0x040fe200078e0225 */
[----:B-1----:R-:W-:Y:S02]  /*6180*/  @P1 SEL R0, RZ, 0xffffffff, P4 ;  /* 0xffffffffff001807 */ /* 0x002fe40002000000 */
[----:B------:R-:W-:Y:S02]  /*6190*/  CS2R R78, SRZ ;  /* 0x00000000004e7805 */ /* 0x000fe4000001ff00 */
[----:B------:R-:W-:Y:S02]  /*61a0*/  LEA R3, R93, UR44, 0x3 ;  /* 0x0000002c5d037c11 */ /* 0x000fe4000f8e18ff */
[----:B------:R-:W-:Y:S02]  /*61b0*/  CS2R R76, SRZ ;  /* 0x00000000004c7805 */ /* 0x000fe4000001ff00 */
[----:B------:R-:W-:Y:S02]  /*61c0*/  @P0 SEL R0, R7, R0, !P3 ;  /* 0x0000000007000207 */ /* 0x000fe40005800000 */
[----:B------:R-:W-:Y:S02]  /*61d0*/  CS2R R74, SRZ ;  /* 0x00000000004a7805 */ /* 0x000fe4000001ff00 */
[----:B------:R-:W-:Y:S02]  /*61e0*/  LEA R90, R36, UR44, 0x3 ;  /* 0x0000002c245a7c11 */ /* 0x000fe4000f8e18ff */
[----:B------:R-:W-:Y:S02]  /*61f0*/  CS2R R72, SRZ ;  /* 0x0000000000487805 */ /* 0x000fe4000001ff00 */
[----:B------:R-:W-:Y:S02]  /*6200*/  @P1 LOP3.LUT R0, R0, 0x1, RZ, 0xc0, !PT ;  /* 0x0000000100001812 */ /* 0x000fe400078ec0ff */
[----:B------:R-:W-:Y:S02]  /*6210*/  SHF.L.U32 R5, R95, 0x1f, RZ ;  /* 0x0000001f5f057819 */ /* 0x000fe400000006ff */
[----:B------:R-:W-:Y:S02]  /*6220*/  ISETP.NE.U32.OR P6, PT, R0, 0x1, !P1 ;  /* 0x000000010000780c */ /* 0x000fe40004fc5470 */
[----:B------:R-:W-:Y:S02]  /*6230*/  PLOP3.LUT P2, PT, PT, PT, UP1, 0x80, 0x8 ;  /* 0x000000000008781c */ /* 0x000fe40003f4f018 */
[----:B------:R-:W-:Y:S02]  /*6240*/  SEL R0, RZ, 0xffffffff, P4 ;  /* 0xffffffffff007807 */ /* 0x000fe40002000000 */
[----:B------:R-:W-:Y:S07]  /*6250*/  P2R R98, PR, RZ, 0x40 ;  /* 0x00000040ff627803 */ /* 0x000fee0000000000 */
[----:B------:R-:W-:Y:S02]  /*6260*/  @P6 SHF.L.U32 R2, R92, 0x1f, RZ ;  /* 0x0000001f5c026819 */ /* 0x000fe400000006ff */
[----:B------:R-:W-:Y:S02]  /*6270*/  @P2 SEL R0, R7, R0, !P3 ;  /* 0x0000000007002207 */ /* 0x000fe40005800000 */
[----:B------:R-:W1:Y:S02]  /*6280*/  @P6 SYNCS.PHASECHK.TRANS64.TRYWAIT P1, [R3+URZ+0x50], R2 ;  /* 0x00005002030065a7 */ /* 0x000e6400080211ff */
[----:B------:R-:W-:Y:S04]  /*6290*/  LOP3.LUT R0, R0, 0x1, RZ, 0xc0, !PT ;  /* 0x0000000100007812 */ /* 0x000fe800078ec0ff */
[----:B------:R-:W-:Y:S04]  /*62a0*/  ISETP.NE.U32.AND P5, PT, R0, 0x1, PT ;  /* 0x000000010000780c */ /* 0x000fe80003fa5070 */
[----:B------:R-:W-:Y:S01]  /*62b0*/  P2R R99, PR, RZ, 0x20 ;  /* 0x00000020ff637803 */ /* 0x000fe20000000000 */
[----:B------:R2:W4:Y:S01]  /*62c0*/  SYNCS.PHASECHK.TRANS64.TRYWAIT P0, [R90+URZ+0xa0], R5 ;  /* 0x0000a0055a0075a7 */ /* 0x00052200080011ff */
[----:B-1----:R-:W-:Y:S01]  /*62d0*/  @P6 SEL R71, RZ, 0x1, !P1 ;  /* 0x00000001ff476807 */ /* 0x002fe20004800000 */
[----:B--2---:R-:W-:Y:S06]  /*62e0*/  @!P6 BRA `(.L_x_106) ;  /* 0x000000000094e947 */ /* 0x004fec0003800000 */
[----:B------:R-:W-:Y:S01]  /*62f0*/  @P5 IMAD R4, R93, 0x1000, R84 ;  /* 0x000010005d045824 */ /* 0x000fe200078e0254 */
[----:B------:R-:W-:Y:S01]  /*6300*/  LOP3.LUT P6, RZ, R85, 0x80, RZ, 0xc0, !PT ;  /* 0x0000008055ff7812 */ /* 0x000fe200078cc0ff */
[----:B------:R-:W-:Y:S01]  /*6310*/  BSSY B0, `(.L_x_107) ;  /* 0x0000010000007945 */ /* 0x000fe20003800000 */
[----:B------:R-:W-:Y:S01]  /*6320*/  ISETP.NE.AND P2, PT, R71, RZ, PT ;  /* 0x000000ff4700720c */ /* 0x000fe20003f45270 */
[----:B------:R-:W-:Y:S01]  /*6330*/  @P5 VIADD R2, R4, UR44 ;  /* 0x0000002c04025c36 */ /* 0x000fe20008000000 */
[----:B------:R-:W-:Y:S02]  /*6340*/  PLOP3.LUT P1, PT, PT, PT, PT, 0x8, 0x80 ;  /* 0x000000000080781c */ /* 0x000fe40003f2e170 */
[----:B------:R-:W-:Y:S02]  /*6350*/  CS2R R74, SRZ ;  /* 0x00000000004a7805 */ /* 0x000fe4000001ff00 */
[----:B------:R-:W-:Y:S01]  /*6360*/  @P5 PLOP3.LUT P1, PT, P6, PT, PT, 0x80, 0x8 ;  /* 0x000000000008581c */ /* 0x000fe2000372f070 */
[C---:B------:R-:W-:Y:S01]  /*6370*/  @P5 VIADD R0, R2.reuse, 0x200 ;  /* 0x0000020002005836 */ /* 0x040fe20000000000 */
[----:B------:R-:W-:Y:S01]  /*6380*/  CS2R R72, SRZ ;  /* 0x0000000000487805 */ /* 0x000fe2000001ff00 */
[----:B------:R-:W-:Y:S01]  /*6390*/  @P5 VIADD R2, R2, 0x210 ;  /* 0x0000021002025836 */ /* 0x000fe20000000000 */
[----:B------:R-:W-:Y:S02]  /*63a0*/  CS2R R78, SRZ ;  /* 0x00000000004e7805 */ /* 0x000fe4000001ff00 */
[----:B------:R-:W-:Y:S07]  /*63b0*/  CS2R R76, SRZ ;  /* 0x00000000004c7805 */ /* 0x000fee000001ff00 */
[----:B------:R-:W-:Y:S01]  /*63c0*/  @P1 VIADD R2, R0, 0xfffffff0 ;  /* 0xfffffff000021836 */ /* 0x000fe20000000000 */
[----:B------:R-:W-:Y:S06]  /*63d0*/  @P2 BRA `(.L_x_108) ;  /* 0x00000000000c2947 */ /* 0x000fec0003800000 */
[----:B------:R-:W-:Y:S04]  /*63e0*/  SHF.L.U32 R0, R92, 0x1f, RZ ;  /* 0x0000001f5c007819 */ /* 0x000fe800000006ff */
[----:B------:R-:W1:Y:S02]  /*63f0*/  SYNCS.PHASECHK.TRANS64.TRYWAIT P1, [R3+URZ+0x50], R0 ;  /* 0x00005000030075a7 */ /* 0x000e6400080211ff */
[----:B-1----:R-:W-:Y:S05]  /*6400*/  @!P1 BRA `(.L_x_109) ;  /* 0x0000002400849947 */ /* 0x002fea0003800000 */
.L_x_108:
[----:B------:R-:W-:Y:S05]  /*6410*/  BSYNC B0 ;  /* 0x0000000000007941 */ /* 0x000fea0003800000 */
.L_x_107:
[----:B------:R-:W-:Y:S01]  /*6420*/  ISETP.NE.AND P1, PT, R99, RZ, PT ;  /* 0x000000ff6300720c */ /* 0x000fe20003f25270 */
[----:B-1----:R-:W-:Y:S02]  /*6430*/  VIADD R3, R3, 0x60 ;  /* 0x0000006003037836 */ /* 0x002fe40000000000 */
[----:B------:R-:W-:Y:S02]  /*6440*/  IMAD.U32 R0, RZ, RZ, UR46 ;  /* 0x0000002eff007e24 */ /* 0x000fe4000f8e00ff */
[----:B------:R-:W-:Y:S03]  /*6450*/  VIADD R93, R93, 0x1 ;  /* 0x000000015d5d7836 */ /* 0x000fe60000000000 */
[----:B------:R-:W-:Y:S05]  /*6460*/  PRMT R0, R0, 0x654, R3 ;  /* 0x0000065400007816 */ /* 0x000fea0000000003 */
[----:B------:R1:W2:Y:S04]  /*6470*/  @P1 LDS.128 R72, [R4+UR44+0x200] ;  /* 0x0002002c04481984 */ /* 0x0002a80008000c00 */
[----:B------:R1:W1:Y:S01]  /*6480*/  @P1 LDS.128 R76, [R2] ;  /* 0x00000000024c1984 */ /* 0x0002620000000c00 */
[C---:B------:R-:W-:Y:S01]  /*6490*/  ISETP.NE.AND P1, PT, R93.reuse, 0x2, PT ;  /* 0x000000025d00780c */ /* 0x040fe20003f25270 */
[----:B------:R-:W-:Y:S01]  /*64a0*/  @!PT LDS RZ, [RZ] ;  /* 0x00000000fffff984 */ /* 0x000fe20000000800 */
[----:B------:R-:W-:Y:S01]  /*64b0*/  @!PT LDS RZ, [RZ] ;  /* 0x00000000fffff984 */ /* 0x000fe20000000800 */
[----:B------:R-:W-:Y:S01]  /*64c0*/  @!PT LDS RZ, [RZ] ;  /* 0x00000000fffff984 */ /* 0x000fe20000000800 */
[----:B------:R-:W-:Y:S01]  /*64d0*/  @!PT LDS RZ, [RZ] ;  /* 0x00000000fffff984 */ /* 0x000fe20000000800 */
[----:B------:R5:W-:Y:S06]  /*64e0*/  MEMBAR.ALL.CTA ;  /* 0x0000000000007992 */ /* 0x000bec0000008000 */
[----:B-----5:R-:W5:Y:S01]  /*64f0*/  FENCE.VIEW.ASYNC.S ;  /* 0x00000000000073c6 */ /* 0x020f620000000000 */
[----:B------:R-:W-:Y:S02]  /*6500*/  SEL R3, RZ, 0x1, P1 ;  /* 0x00000001ff037807 */ /* 0x000fe40000800000 */
[----:B------:R-:W-:Y:S02]  /*6510*/  SEL R93, R93, RZ, P1 ;  /* 0x000000ff5d5d7207 */ /* 0x000fe40000800000 */
[----:B------:R-:W-:Y:S01]  /*6520*/  LOP3.LUT R92, R92, R3, RZ, 0x3c, !PT ;  /* 0x000000035c5c7212 */ /* 0x000fe200078e3cff */
[----:B-----5:R1:W-:Y:S06]  /*6530*/  SYNCS.ARRIVE.TRANS64.RED.A1T0 RZ, [R0+URZ], RZ ;  /* 0x000000ff00ff79a7 */ /* 0x0203ec00081004ff */
.L_x_106:
[----:B------:R-:W-:Y:S05]  /*6540*/  BSYNC B1 ;  /* 0x0000000000017941 */ /* 0x000fea0003800000 */
.L_x_105:
[----:B-1----:R-:W-:Y:S04]  /*6550*/  SHF.R.U32.HI R0, RZ, 0x15, R39 ;  /* 0x00000015ff007819 */ /* 0x002fe80000011627 */
[----:B------:R-:W-:Y:S01]  /*6560*/  LOP3.LUT P1, RZ, R0, 0x3, R87, 0x48, !PT ;  /* 0x0000000300ff7812 */ /* 0x000fe20007824857 */
[----:B------:R-:W-:Y:S01]  /*6570*/  @!UPT UIADD3 URZ, UPT, UPT, URZ, URZ, URZ ;  /* 0x000000fffffff290 */ /* 0x000fe2000fffe0ff */
[----:B----4-:R-:W-:Y:S11]  /*6580*/  @P0 BRA `(.L_x_110) ;  /* 0x0000000000080947 */ /* 0x010ff60003800000 */
[----:B------:R-:W1:Y:S02]  /*6590*/  SYNCS.PHASECHK.TRANS64.TRYWAIT P0, [R90+URZ+0xa0], R5 ;  /* 0x0000a0055a0075a7 */ /* 0x000e6400080011ff */
[----:B-1----:R-:W-:Y:S05]  /*65a0*/  @!P0 BRA `(.L_x_111) ;  /* 0x0000002400308947 */ /* 0x002fea0003800000 */
.L_x_110:
[----:B------:R-:W-:Y:S05]  /*65b0*/  @!P1 BRA `(.L_x_112) ;  /* 0x0000000000409947 */ /* 0x000fea0003800000 */
[----:B------:R-:W1:Y:S01]  /*65c0*/  LDCU.64 UR8, c[0x4][0x70] ;  /* 0x01000e00ff0877ac */ /* 0x000e620008000a00 */
[----:B------:R-:W-:Y:S01]  /*65d0*/  MOV R3, 0x0 ;  /* 0x0000000000037802 */ /* 0x000fe20000000f00 */
[----:B------:R-:W-:Y:S02]  /*65e0*/  HFMA2 R12, -RZ, RZ, 0, 5.9604644775390625e-08 ;  /* 0x00000001ff0c7431 */ /* 0x000fe400000001ff */
[----:B------:R-:W-:Y:S02]  /*65f0*/  IMAD.MOV.U32 R8, RZ, RZ, 0x192 ;  /* 0x00000192ff087424 */ /* 0x000fe400078e00ff */
[----:B------:R-:W-:Y:S01]  /*6600*/  IMAD.MOV.U32 R13, RZ, RZ, RZ ;  /* 0x000000ffff0d7224 */ /* 0x000fe200078e00ff */
[----:B------:R-:W4:Y:S01]  /*6610*/  LDCU.64 UR6, c[0x4][0x78] ;  /* 0x01000f00ff0677ac */ /* 0x000f220008000a00 */
[----:B------:R-:W2:Y:S01]  /*6620*/  LDC.64 R2, c[0x4][R3] ;  /* 0x0100000003027b82 */ /* 0x000ea20000000a00 */
[----:B------:R-:W5:Y:S01]  /*6630*/  LDCU.64 UR4, c[0x4][0x10] ;  /* 0x01000200ff0477ac */ /* 0x000f620008000a00 */
[----:B-1----:R-:W-:Y:S01]  /*6640*/  MOV R5, UR9 ;  /* 0x0000000900057c02 */ /* 0x002fe20008000f00 */
[----:B------:R-:W-:Y:S01]  /*6650*/  IMAD.U32 R4, RZ, RZ, UR8 ;  /* 0x00000008ff047e24 */ /* 0x000fe2000f8e00ff */
[----:B----4-:R-:W-:Y:S01]  /*6660*/  MOV R7, UR7 ;  /* 0x0000000700077c02 */ /* 0x010fe20008000f00 */
[----:B------:R-:W-:Y:S01]  /*6670*/  IMAD.U32 R6, RZ, RZ, UR6 ;  /* 0x00000006ff067e24 */ /* 0x000fe2000f8e00ff */
[----:B-----5:R-:W-:Y:S01]  /*6680*/  MOV R11, UR5 ;  /* 0x00000005000b7c02 */ /* 0x020fe20008000f00 */
[----:B------:R-:W-:Y:S02]  /*6690*/  IMAD.U32 R10, RZ, RZ, UR4 ;  /* 0x00000004ff0a7e24 */ /* 0x000fe4000f8e00ff */
[----:B------:R-:W-:Y:S07]  /*66a0*/  LEPC R20, `(.L_x_112) ;  /* 0x000000001014794e */ /* 0x000fee0000000000 */
[----:B--23--:R-:W-:Y:S05]  /*66b0*/  CALL.ABS.NOINC R2 ;  /* 0x0000000002007343 */ /* 0x00cfea0003c00000 */
.L_x_112:
[-C--:B--2---:R-:W-:Y:S01]  /*66c0*/  F2FP.F16.E4M3.UNPACK_B R42, R72.reuse ;  /* 0x00000048ff2a723e */ /* 0x084fe200020006ff */
[----:B------:R-:W-:Y:S05]  /*66d0*/  WARPSYNC.ALL ;  /* 0x0000000000007948 */ /* 0x000fea0003800000 */
[----:B------:R-:W-:Y:S01]  /*66e0*/  R2UR UR4, R39 ;  /* 0x00000000270472ca */ /* 0x000fe200000e0000 */
[--C-:B------:R-:W-:Y:S01]  /*66f0*/  HADD2.F32 R40, -RZ, R42.reuse.H0_H0 ;  /* 0x2000002aff287230 */ /* 0x100fe20000004100 */
[----:B------:R-:W-:Y:S01]  /*6700*/  F2FP.F16.E4M3.UNPACK_B R43, R72.H1 ;  /* 0x00000048ff2b723e */ /* 0x000fe200030006ff */
[----:B------:R-:W-:Y:S01]  /*6710*/  HADD2.F32 R42, -RZ, R42.H1_H1 ;  /* 0x3000002aff2a7230 */ /* 0x000fe20000004100 */
[-C--:B------:R-:W-:Y:S01]  /*6720*/  F2FP.F16.E4M3.UNPACK_B R45, R73.reuse ;  /* 0x00000049ff2d723e */ /* 0x080fe200020006ff */
[----:B------:R-:W-:Y:S01]  /*6730*/  BSSY.RECONVERGENT B0, `(.L_x_113) ;  /* 0x000009f000007945 */ /* 0x000fe20003800200 */
[----:B------:R-:W-:Y:S01]  /*6740*/  F2FP.F16.E4M3.UNPACK_B R47, R73.H1 ;  /* 0x00000049ff2f723e */ /* 0x000fe200030006ff */
[--C-:B------:R-:W-:Y:S01]  /*6750*/  HADD2.F32 R44, -RZ, R43.reuse.H0_H0 ;  /* 0x2000002bff2c7230 */ /* 0x100fe20000004100 */
[-C--:B------:R-:W-:Y:S01]  /*6760*/  F2FP.F16.E4M3.UNPACK_B R49, R74.reuse ;  /* 0x0000004aff31723e */ /* 0x080fe200020006ff */
[----:B------:R-:W-:Y:S01]  /*6770*/  HADD2.F32 R46, -RZ, R43.H1_H1 ;  /* 0x3000002bff2e7230 */ /* 0x000fe20000004100 */
[----:B------:R-:W-:Y:S01]  /*6780*/  F2FP.F16.E4M3.UNPACK_B R51, R74.H1 ;  /* 0x0000004aff33723e */ /* 0x000fe200030006ff */
[--C-:B------:R-:W-:Y:S01]  /*6790*/  HADD2.F32 R43, -RZ, R45.reuse.H0_H0 ;  /* 0x2000002dff2b7230 */ /* 0x100fe20000004100 */
[-C--:B------:R-:W-:Y:S01]  /*67a0*/  F2FP.F16.E4M3.UNPACK_B R53, R75.reuse ;  /* 0x0000004bff35723e */ /* 0x080fe200020006ff */
[----:B-1----:R-:W3:Y:S01]  /*67b0*/  LDTM.x32 R4, tmem[UR4] ;  /* 0x00000004000479ee */ /* 0x002ee200082c0000 */
[----:B------:R-:W-:Y:S01]  /*67c0*/  F2FP.F16.E4M3.UNPACK_B R55, R75.H1 ;  /* 0x0000004bff37723e */ /* 0x000fe200030006ff */
[----:B------:R-:W-:Y:S01]  /*67d0*/  HADD2.F32 R48, -RZ, R45.H1_H1 ;  /* 0x3000002dff307230 */ /* 0x000fe20000004100 */
[-C--:B------:R-:W-:Y:S01]  /*67e0*/  F2FP.F16.E4M3.UNPACK_B R57, R76.reuse ;  /* 0x0000004cff39723e */ /* 0x080fe200020006ff */
[----:B------:R-:W-:Y:S01]  /*67f0*/  HADD2.F32 R52, -RZ, R49.H1_H1 ;  /* 0x30000031ff347230 */ /* 0x000fe20000004100 */
[----:B------:R-:W-:Y:S01]  /*6800*/  IADD3 R109, PT, PT, R84, UR44, RZ ;  /* 0x0000002c546d7c10 */ /* 0x000fe2000fffe0ff */
[----:B------:R-:W-:Y:S01]  /*6810*/  HADD2.F32 R56, -RZ, R53.H1_H1 ;  /* 0x30000035ff387230 */ /* 0x000fe20000004100 */
[----:B------:R-:W-:Y:S01]  /*6820*/  ISETP.NE.AND P6, PT, R98, RZ, PT ;  /* 0x000000ff6200720c */ /* 0x000fe20003fc5270 */
[----:B------:R-:W-:Y:S01]  /*6830*/  HADD2.F32 R60, -RZ, R57.H1_H1 ;  /* 0x30000039ff3c7230 */ /* 0x000fe20000004100 */
[----:B------:R-:W-:Y:S01]  /*6840*/  MOV R98, 0x10 ;  /* 0x0000001000627802 */ /* 0x000fe20000000f00 */
[--C-:B------:R-:W-:Y:S01]  /*6850*/  HADD2.F32 R45, -RZ, R47.reuse.H0_H0 ;  /* 0x2000002fff2d7230 */ /* 0x100fe20000004100 */
[----:B------:R-:W-:Y:S01]  /*6860*/  LOP3.LUT P5, RZ, R85, 0x80, RZ, 0xc0, !PT ;  /* 0x0000008055ff7812 */ /* 0x000fe200078ac0ff */
[----:B------:R-:W-:Y:S01]  /*6870*/  HADD2.F32 R50, -RZ, R47.H1_H1 ;  /* 0x3000002fff327230 */ /* 0x000fe20000004100 */
[----:B------:R-:W-:Y:S01]  /*6880*/  F2FP.F16.E4M3.UNPACK_B R59, R76.H1 ;  /* 0x0000004cff3b723e */ /* 0x000fe200030006ff */
[----:B------:R-:W-:Y:S01]  /*6890*/  HADD2.F32 R47, -RZ, R49.H0_H0 ;  /* 0x20000031ff2f7230 */ /* 0x000fe20000004100 */
[----:B------:R-:W-:Y:S01]  /*68a0*/  SEL R108, R98, 0xfffffff0, !P5 ;  /* 0xfffffff0626c7807 */ /* 0x000fe20006800000 */
[--C-:B------:R-:W-:Y:S01]  /*68b0*/  HADD2.F32 R49, -RZ, R51.reuse.H0_H0 ;  /* 0x20000033ff317230 */ /* 0x100fe20000004100 */
[-C--:B------:R-:W-:Y:S01]  /*68c0*/  F2FP.F16.E4M3.UNPACK_B R61, R77.reuse ;  /* 0x0000004dff3d723e */ /* 0x080fe200020006ff */
[----:B------:R-:W-:Y:S01]  /*68d0*/  HADD2.F32 R54, -RZ, R51.H1_H1 ;  /* 0x30000033ff367230 */ /* 0x000fe20000004100 */
[----:B------:R-:W-:Y:S01]  /*68e0*/  IADD3 R98, PT, PT, R109, R108, RZ ;  /* 0x0000006c6d627210 */ /* 0x000fe20007ffe0ff */
[----:B------:R-:W-:Y:S01]  /*68f0*/  HADD2.F32 R51, -RZ, R53.H0_H0 ;  /* 0x20000035ff337230 */ /* 0x000fe20000004100 */
[----:B------:R-:W-:Y:S01]  /*6900*/  F2FP.F16.E4M3.UNPACK_B R63, R77.H1 ;  /* 0x0000004dff3f723e */ /* 0x000fe200030006ff */
[----:B------:R-:W-:Y:S01]  /*6910*/  HADD2.F32 R64, -RZ, R61.H1_H1 ;  /* 0x3000003dff407230 */ /* 0x000fe20000004100 */
[----:B------:R-:W-:Y:S01]  /*6920*/  F2FP.F16.E4M3.UNPACK_B R65, R78 ;  /* 0x0000004eff41723e */ /* 0x000fe200020006ff */
[C---:B---3--:R-:W-:Y:S01]  /*6930*/  FMUL R0, R38.reuse, R4 ;  /* 0x0000000426007220 */ /* 0x048fe20000400000 */
[C---:B------:R-:W-:Y:S01]  /*6940*/  FMUL R2, R38.reuse, R5 ;  /* 0x0000000526027220 */ /* 0x040fe20000400000 */
[C---:B------:R-:W-:Y:S01]  /*6950*/  FMUL R4, R38.reuse, R8 ;  /* 0x0000000826047220 */ /* 0x040fe20000400000 */
[C---:B------:R-:W-:Y:S01]  /*6960*/  FMUL R5, R38.reuse, R9 ;  /* 0x0000000926057220 */ /* 0x040fe20000400000 */
[C---:B------:R-:W-:Y:S01]  /*6970*/  FFMA R0, R41.reuse, R40, R0 ;  /* 0x0000002829007223 */ /* 0x040fe20000000000 */
[C---:B------:R-:W-:Y:S01]  /*6980*/  FFMA R2, R41.reuse, R42, R2 ;  /* 0x0000002a29027223 */ /* 0x040fe20000000002 */
[C---:B------:R-:W-:Y:S01]  /*6990*/  FMUL R8, R38.reuse, R12 ;  /* 0x0000000c26087220 */ /* 0x040fe20000400000 */
[C---:B------:R-:W-:Y:S01]  /*69a0*/  FMUL R9, R38.reuse, R13 ;  /* 0x0000000d26097220 */ /* 0x040fe20000400000 */
[C---:B------:R-:W-:Y:S01]  /*69b0*/  FMUL R12, R38.reuse, R16 ;  /* 0x00000010260c7220 */ /* 0x040fe20000400000 */
[C---:B------:R-:W-:Y:S01]  /*69c0*/  FMUL R13, R38.reuse, R17 ;  /* 0x00000011260d7220 */ /* 0x040fe20000400000 */
[C---:B------:R-:W-:Y:S01]  /*69d0*/  FMUL R16, R38.reuse, R20 ;  /* 0x0000001426107220 */ /* 0x040fe20000400000 */
[C---:B------:R-:W-:Y:S01]  /*69e0*/  FMUL R17, R38.reuse, R21 ;  /* 0x0000001526117220 */ /* 0x040fe20000400000 */
[C---:B------:R-:W-:Y:S01]  /*69f0*/  FMUL R20, R38.reuse, R24 ;  /* 0x0000001826147220 */ /* 0x040fe20000400000 */
[C---:B------:R-:W-:Y:S01]  /*6a00*/  FMUL R21, R38.reuse, R25 ;  /* 0x0000001926157220 */ /* 0x040fe20000400000 */
[----:B------:R-:W-:Y:S02]  /*6a10*/  HADD2.F32 R68, -RZ, R65.H1_H1 ;  /* 0x30000041ff447230 */ /* 0x000fe40000004100 */
[C---:B------:R-:W-:Y:S01]  /*6a20*/  FMUL R24, R38.reuse, R28 ;  /* 0x0000001c26187220 */ /* 0x040fe20000400000 */
[C---:B------:R-:W-:Y:S01]  /*6a30*/  FMUL R25, R38.reuse, R29 ;  /* 0x0000001d26197220 */ /* 0x040fe20000400000 */
[C---:B------:R-:W-:Y:S01]  /*6a40*/  FMUL R28, R38.reuse, R32 ;  /* 0x00000020261c7220 */ /* 0x040fe20000400000 */
[C---:B------:R-:W-:Y:S01]  /*6a50*/  FMUL R29, R38.reuse, R33 ;  /* 0x00000021261d7220 */ /* 0x040fe20000400000 */
[C---:B------:R-:W-:Y:S01]  /*6a60*/  FMUL R3, R38.reuse, R6 ;  /* 0x0000000626037220 */ /* 0x040fe20000400000 */
[C---:B------:R-:W-:Y:S01]  /*6a70*/  FMUL R7, R38.reuse, R7 ;  /* 0x0000000726077220 */ /* 0x040fe20000400000 */
[C---:B------:R-:W-:Y:S01]  /*6a80*/  FMUL R6, R38.reuse, R10 ;  /* 0x0000000a26067220 */ /* 0x040fe20000400000 */
[----:B------:R-:W-:Y:S01]  /*6a90*/  F2FP.F16.E4M3.UNPACK_B R67, R78.H1 ;  /* 0x0000004eff43723e */ /* 0x000fe200030006ff */
[C---:B------:R-:W-:Y:S01]  /*6aa0*/  FFMA R3, R41.reuse, R44, R3 ;  /* 0x0000002c29037223 */ /* 0x040fe20000000003 */
[C---:B------:R-:W-:Y:S01]  /*6ab0*/  FFMA R7, R41.reuse, R46, R7 ;  /* 0x0000002e29077223 */ /* 0x040fe20000000007 */
[----:B------:R-:W-:Y:S01]  /*6ac0*/  F2FP.F16.E4M3.UNPACK_B R40, R79 ;  /* 0x0000004fff28723e */ /* 0x000fe200020006ff */
[C---:B------:R-:W-:Y:S01]  /*6ad0*/  FFMA R4, R41.reuse, R43, R4 ;  /* 0x0000002b29047223 */ /* 0x040fe20000000004 */
[C---:B------:R-:W-:Y:S01]  /*6ae0*/  FFMA R5, R41.reuse, R48, R5 ;  /* 0x0000003029057223 */ /* 0x040fe20000000005 */
[----:B------:R-:W-:Y:S01]  /*6af0*/  F2FP.F16.E4M3.UNPACK_B R42, R79.H1 ;  /* 0x0000004fff2a723e */ /* 0x000fe200030006ff */
[----:B------:R-:W-:Y:S01]  /*6b00*/  FFMA R6, R41, R45, R6 ;  /* 0x0000002d29067223 */ /* 0x000fe20000000006 */
[----:B------:R-:W-:Y:S01]  /*6b10*/  F2FP.SATFINITE.E4M3.F32.PACK_AB_MERGE_C R101, R7, R3, RZ ;  /* 0x000000030765723e */ /* 0x000fe200048070ff */
[C---:B------:R-:W-:Y:S01]  /*6b20*/  FMUL R11, R38.reuse, R11 ;  /* 0x0000000b260b7220 */ /* 0x040fe20000400000 */
[C---:B------:R-:W-:Y:S01]  /*6b30*/  FMUL R10, R38.reuse, R14 ;  /* 0x0000000e260a7220 */ /* 0x040fe20000400000 */
[----:B------:R-:W-:Y:S01]  /*6b40*/  FMUL R15, R38, R15 ;  /* 0x0000000f260f7220 */ /* 0x000fe20000400000 */
[----:B------:R-:W-:Y:S01]  /*6b50*/  F2FP.SATFINITE.E4M3.F32.PACK_AB_MERGE_C R100, R2, R0, R101 ;  /* 0x000000000264723e */ /* 0x000fe20004807065 */
[C---:B------:R-:W-:Y:S01]  /*6b60*/  FFMA R11, R41.reuse, R50, R11 ;  /* 0x00000032290b7223 */ /* 0x040fe2000000000b */
[----:B------:R-:W-:Y:S01]  /*6b70*/  FFMA R8, R41, R47, R8 ;  /* 0x0000002f29087223 */ /* 0x000fe20000000008 */
[----:B------:R-:W-:Y:S01]  /*6b80*/  ISETP.NE.AND P0, PT, R97, RZ, PT ;  /* 0x000000ff6100720c */ /* 0x000fe20003f05270 */
[----:B------:R-:W-:Y:S01]  /*6b90*/  FFMA R9, R41, R52, R9 ;  /* 0x0000003429097223 */ /* 0x000fe20000000009 */
[--C-:B------:R-:W-:Y:S01]  /*6ba0*/  HADD2.F32 R53, -RZ, R55.reuse.H0_H0 ;  /* 0x20000037ff357230 */ /* 0x100fe20000004100 */
[----:B------:R-:W-:Y:S01]  /*6bb0*/  F2FP.SATFINITE.E4M3.F32.PACK_AB_MERGE_C R101, R11, R6, RZ ;  /* 0x000000060b65723e */ /* 0x000fe200048070ff */
[C---:B------:R-:W-:Y:S01]  /*6bc0*/  FFMA R10, R41.reuse, R49, R10 ;  /* 0x00000031290a7223 */ /* 0x040fe2000000000a */
[C---:B------:R-:W-:Y:S01]  /*6bd0*/  FFMA R15, R41.reuse, R54, R15 ;  /* 0x00000036290f7223 */ /* 0x040fe2000000000f */
[----:B------:R-:W-:Y:S01]  /*6be0*/  FFMA R12, R41, R51, R12 ;  /* 0x00000033290c7223 */ /* 0x000fe2000000000c */
[----:B------:R-:W-:Y:S01]  /*6bf0*/  F2FP.SATFINITE.E4M3.F32.PACK_AB_MERGE_C R101, R5, R4, R101 ;  /* 0x000000040565723e */ /* 0x000fe20004807065 */
[----:B------:R-:W-:Y:S01]  /*6c00*/  FFMA R13, R41, R56, R13 ;  /* 0x00000038290d7223 */ /* 0x000fe2000000000d */
[----:B------:R-:W-:Y:S01]  /*6c10*/  HADD2.F32 R58, -RZ, R55.H1_H1 ;  /* 0x30000037ff3a7230 */ /* 0x000fe20000004100 */
[----:B------:R-:W-:Y:S01]  /*6c20*/  F2FP.SATFINITE.E4M3.F32.PACK_AB_MERGE_C R102, R15, R10, RZ ;  /* 0x0000000a0f66723e */ /* 0x000fe200048070ff */
[----:B------:R-:W-:Y:S02]  /*6c30*/  HADD2.F32 R55, -RZ, R57.H0_H0 ;  /* 0x20000039ff377230 */ /* 0x000fe40000004100 */
[C---:B------:R-:W-:Y:S01]  /*6c40*/  FMUL R14, R38.reuse, R18 ;  /* 0x00000012260e7220 */ /* 0x040fe20000400000 */
[C---:B------:R-:W-:Y:S01]  /*6c50*/  FMUL R19, R38.reuse, R19 ;  /* 0x0000001326137220 */ /* 0x040fe20000400000 */
[--C-:B------:R-:W-:Y:S02]  /*6c60*/  HADD2.F32 R57, -RZ, R59.reuse.H0_H0 ;  /* 0x2000003bff397230 */ /* 0x100fe40000004100 */
[C---:B------:R-:W-:Y:S01]  /*6c70*/  FMUL R18, R38.reuse, R22 ;  /* 0x0000001626127220 */ /* 0x040fe20000400000 */
[C---:B------:R-:W-:Y:S01]  /*6c80*/  FFMA R14, R41.reuse, R53, R14 ;  /* 0x00000035290e7223 */ /* 0x040fe2000000000e */
[----:B------:R-:W-:Y:S02]  /*6c90*/  HADD2.F32 R62, -RZ, R59.H1_H1 ;  /* 0x3000003bff3e7230 */ /* 0x000fe40000004100 */
[C---:B------:R-:W-:Y:S01]  /*6ca0*/  FFMA R19, R41.reuse, R58, R19 ;  /* 0x0000003a29137223 */ /* 0x040fe20000000013 */
[----:B------:R-:W-:Y:S02]  /*6cb0*/  HADD2.F32 R59, -RZ, R61.H0_H0 ;  /* 0x2000003dff3b7230 */ /* 0x000fe40000004100 */
[C---:B------:R-:W-:Y:S01]  /*6cc0*/  FMUL R23, R38.reuse, R23 ;  /* 0x0000001726177220 */ /* 0x040fe20000400000 */
[C---:B------:R-:W-:Y:S01]  /*6cd0*/  FFMA R16, R41.reuse, R55, R16 ;  /* 0x0000003729107223 */ /* 0x040fe20000000010 */
[C---:B------:R-:W-:Y:S01]  /*6ce0*/  FFMA R17, R41.reuse, R60, R17 ;  /* 0x0000003c29117223 */ /* 0x040fe20000000011 */
[--C-:B------:R-:W-:Y:S02]  /*6cf0*/  HADD2.F32 R61, -RZ, R63.reuse.H0_H0 ;  /* 0x2000003fff3d7230 */ /* 0x100fe40000004100 */
[C---:B------:R-:W-:Y:S01]  /*6d00*/  FFMA R18, R41.reuse, R57, R18 ;  /* 0x0000003929127223 */ /* 0x040fe20000000012 */
[----:B------:R-:W-:Y:S02]  /*6d10*/  HADD2.F32 R66, -RZ, R63.H1_H1 ;  /* 0x3000003fff427230 */ /* 0x000fe40000004100 */
[C---:B------:R-:W-:Y:S01]  /*6d20*/  FMUL R22, R38.reuse, R26 ;  /* 0x0000001a26167220 */ /* 0x040fe20000400000 */
[----:B------:R-:W-:Y:S02]  /*6d30*/  HADD2.F32 R63, -RZ, R65.H0_H0 ;  /* 0x20000041ff3f7230 */ /* 0x000fe40000004100 */
[C---:B------:R-:W-:Y:S01]  /*6d40*/  FFMA R23, R41.reuse, R62, R23 ;  /* 0x0000003e29177223 */ /* 0x040fe20000000017 */
[C---:B------:R-:W-:Y:S01]  /*6d50*/  FMUL R27, R38.reuse, R27 ;  /* 0x0000001b261b7220 */ /* 0x040fe20000400000 */
[C---:B------:R-:W-:Y:S01]  /*6d60*/  FFMA R20, R41.reuse, R59, R20 ;  /* 0x0000003b29147223 */ /* 0x040fe20000000014 */
[C---:B------:R-:W-:Y:S01]  /*6d70*/  FFMA R21, R41.reuse, R64, R21 ;  /* 0x0000004029157223 */ /* 0x040fe20000000015 */
[--C-:B------:R-:W-:Y:S02]  /*6d80*/  HADD2.F32 R65, -RZ, R67.reuse.H0_H0 ;  /* 0x20000043ff417230 */ /* 0x100fe40000004100 */
[C---:B------:R-:W-:Y:S01]  /*6d90*/  FFMA R22, R41.reuse, R61, R22 ;  /* 0x0000003d29167223 */ /* 0x040fe20000000016 */
[----:B------:R-:W-:Y:S02]  /*6da0*/  HADD2.F32 R70, -RZ, R67.H1_H1 ;  /* 0x30000043ff467230 */ /* 0x000fe40000004100 */
[C---:B------:R-:W-:Y:S01]  /*6db0*/  FMUL R26, R38.reuse, R30 ;  /* 0x0000001e261a7220 */ /* 0x040fe20000400000 */
[--C-:B------:R-:W-:Y:S02]  /*6dc0*/  HADD2.F32 R67, -RZ, R40.reuse.H0_H0 ;  /* 0x20000028ff437230 */ /* 0x100fe40000004100 */
[C---:B------:R-:W-:Y:S01]  /*6dd0*/  FFMA R27, R41.reuse, R66, R27 ;  /* 0x00000042291b7223 */ /* 0x040fe2000000001b */
[C---:B------:R-:W-:Y:S01]  /*6de0*/  FMUL R31, R38.reuse, R31 ;  /* 0x0000001f261f7220 */ /* 0x040fe20000400000 */
[C---:B------:R-:W-:Y:S01]  /*6df0*/  FFMA R24, R41.reuse, R63, R24 ;  /* 0x0000003f29187223 */ /* 0x040fe20000000018 */
[----:B------:R-:W-:Y:S02]  /*6e00*/  HADD2.F32 R40, -RZ, R40.H1_H1 ;  /* 0x30000028ff287230 */ /* 0x000fe40000004100 */
[C---:B------:R-:W-:Y:S01]  /*6e10*/  FFMA R25, R41.reuse, R68, R25 ;  /* 0x0000004429197223 */ /* 0x040fe20000000019 */
[--C-:B------:R-:W-:Y:S02]  /*6e20*/  HADD2.F32 R69, -RZ, R42.reuse.H0_H0 ;  /* 0x2000002aff457230 */ /* 0x100fe40000004100 */
[C---:B------:R-:W-:Y:S01]  /*6e30*/  FFMA R26, R41.reuse, R65, R26 ;  /* 0x00000041291a7223 */ /* 0x040fe2000000001a */
[----:B------:R-:W-:Y:S02]  /*6e40*/  HADD2.F32 R42, -RZ, R42.H1_H1 ;  /* 0x3000002aff2a7230 */ /* 0x000fe40000004100 */
[C---:B------:R-:W-:Y:S01]  /*6e50*/  FMUL R30, R38.reuse, R34 ;  /* 0x00000022261e7220 */ /* 0x040fe20000400000 */
[----:B------:R-:W-:Y:S01]  /*6e60*/  FFMA R31, R41, R70, R31 ;  /* 0x00000046291f7223 */ /* 0x000fe2000000001f */
[----:B------:R-:W-:Y:S01]  /*6e70*/  FMUL R35, R38, R35 ;  /* 0x0000002326237220 */ /* 0x000fe20000400000 */
[----:B------:R-:W-:Y:S01]  /*6e80*/  F2FP.SATFINITE.E4M3.F32.PACK_AB_MERGE_C R103, R19, R14, RZ ;  /* 0x0000000e1367723e */ /* 0x000fe200048070ff */
[C---:B------:R-:W-:Y:S01]  /*6e90*/  FFMA R28, R41.reuse, R67, R28 ;  /* 0x00000043291c7223 */ /* 0x040fe2000000001c */
[C---:B------:R-:W-:Y:S01]  /*6ea0*/  FFMA R29, R41.reuse, R40, R29 ;  /* 0x00000028291d7223 */ /* 0x040fe2000000001d */
[C---:B------:R-:W-:Y:S01]  /*6eb0*/  FFMA R30, R41.reuse, R69, R30 ;  /* 0x00000045291e7223 */ /* 0x040fe2000000001e */
[----:B------:R-:W-:Y:S01]  /*6ec0*/  FFMA R35, R41, R42, R35 ;  /* 0x0000002a29237223 */ /* 0x000fe20000000023 */
[----:B------:R-:W-:Y:S02]  /*6ed0*/  F2FP.SATFINITE.E4M3.F32.PACK_AB_MERGE_C R102, R9, R8, R102 ;  /* 0x000000080966723e */ /* 0x000fe40004807066 */
[----:B------:R-:W-:Y:S02]  /*6ee0*/  F2FP.SATFINITE.E4M3.F32.PACK_AB_MERGE_C R103, R13, R12, R103 ;  /* 0x0000000c0d67723e */ /* 0x000fe40004807067 */
[----:B------:R-:W-:Y:S02]  /*6ef0*/  F2FP.SATFINITE.E4M3.F32.PACK_AB_MERGE_C R104, R23, R18, RZ ;  /* 0x000000121768723e */ /* 0x000fe400048070ff */
[----:B------:R-:W-:Y:S01]  /*6f00*/  F2FP.SATFINITE.E4M3.F32.PACK_AB_MERGE_C R105, R27, R22, RZ ;  /* 0x000000161b69723e */ /* 0x000fe200048070ff */
[----:B------:R1:W-:Y:S01]  /*6f10*/  STS.128 [R84+UR44+0x2200], R100 ;  /* 0x0022006454007988 */ /* 0x0003e20008000c2c */
[----:B------:R-:W-:Y:S02]  /*6f20*/  F2FP.SATFINITE.E4M3.F32.PACK_AB_MERGE_C R110, R31, R26, RZ ;  /* 0x0000001a1f6e723e */ /* 0x000fe400048070ff */
[----:B------:R-:W-:Y:S02]  /*6f30*/  F2FP.SATFINITE.E4M3.F32.PACK_AB_MERGE_C R111, R35, R30, RZ ;  /* 0x0000001e236f723e */ /* 0x000fe400048070ff */
[----:B------:R-:W-:Y:S02]  /*6f40*/  F2FP.SATFINITE.E4M3.F32.PACK_AB_MERGE_C R104, R17, R16, R104 ;  /* 0x000000101168723e */ /* 0x000fe40004807068 */
[----:B------:R-:W-:Y:S02]  /*6f50*/  F2FP.SATFINITE.E4M3.F32.PACK_AB_MERGE_C R105, R21, R20, R105 ;  /* 0x000000141569723e */ /* 0x000fe40004807069 */
[----:B------:R-:W-:Y:S02]  /*6f60*/  F2FP.SATFINITE.E4M3.F32.PACK_AB_MERGE_C R106, R25, R24, R110 ;  /* 0x00000018196a723e */ /* 0x000fe4000480706e */
[----:B------:R-:W-:Y:S02]  /*6f70*/  F2FP.SATFINITE.E4M3.F32.PACK_AB_MERGE_C R107, R29, R28, R111 ;  /* 0x0000001c1d6b723e */ /* 0x000fe4000480706f */
[----:B------:R-:W-:Y:S02]  /*6f80*/  LEA R109, R93, UR44, 0x3 ;  /* 0x0000002c5d6d7c11 */ /* 0x000fe4000f8e18ff */
[----:B------:R-:W-:Y:S01]  /*6f90*/  @P6 SHF.L.U32 R110, R92, 0x1f, RZ ;  /* 0x0000001f5c6e6819 */ /* 0x000fe200000006ff */
[----:B------:R1:W-:Y:S01]  /*6fa0*/  STS.128 [R98+0x2200], R104 ;  /* 0x0022006862007388 */ /* 0x0003e20000000c00 */
[----:B------:R-:W-:Y:S01]  /*6fb0*/  @!PT LDS RZ, [RZ] ;  /* 0x00000000fffff984 */ /* 0x000fe20000000800 */
[----:B------:R-:W-:Y:S01]  /*6fc0*/  @!PT LDS RZ, [RZ] ;  /* 0x00000000fffff984 */ /* 0x000fe20000000800 */
[----:B------:R-:W-:Y:S01]  /*6fd0*/  @!PT LDS RZ, [RZ] ;  /* 0x00000000fffff984 */ /* 0x000fe20000000800 */
[----:B------:R-:W-:Y:S01]  /*6fe0*/  @!PT LDS RZ, [RZ] ;  /* 0x00000000fffff984 */ /* 0x000fe20000000800 */
[----:B------:R2:W-:Y:S07]  /*6ff0*/  MEMBAR.ALL.CTA ;  /* 0x0000000000007992 */ /* 0x0005ee0000008000 */
[----:B--2---:R-:W2:Y:S02]  /*7000*/  FENCE.VIEW.ASYNC.S ;  /* 0x00000000000073c6 */ /* 0x004ea40000000000 */
[----:B--2---:R-:W-:Y:S06]  /*7010*/  BAR.SYNC.DEFER_BLOCKING 0x1, 0x80 ;  /* 0x0042000000007b1d */ /* 0x004fec0000010000 */
[----:B------:R-:W-:Y:S05]  /*7020*/  @P0 BRA `(.L_x_114) ;  /* 0x00000000003c0947 */ /* 0x000fea0003800000 */
[----:B------:R-:W2:Y:S01]  /*7030*/  LDCU.64 UR6, c[0x0][0x348] ;  /* 0x00006900ff0677ac */ /* 0x000ea20008000a00 */
[----:B------:R-:W-:Y:S01]  /*7040*/  UIADD3 UR4, UPT, UPT, UR44, 0x2200, URZ ;  /* 0x000022002c047890 */ /* 0x000fe2000fffe0ff */
[----:B------:R-:W-:Y:S01]  /*7050*/  UMOV UR51, UR36 ;  /* 0x0000002400337c82 */ /* 0x000fe20008000000 */
[----:B------:R-:W-:Y:S02]  /*7060*/  UIADD3 UR9, UPT, UPT, UR49, 0x40, URZ ;  /* 0x0000004031097890 */ /* 0x000fe4000fffe0ff */
[----:B------:R-:W-:Y:S02]  /*7070*/  UIADD3 UR8, UPT, UPT, UR44, 0x2a00, URZ ;  /* 0x00002a002c087890 */ /* 0x000fe4000fffe0ff */
[----:B------:R-:W-:Y:S01]  /*7080*/  MOV R96, UR4 ;  /* 0x0000000400607c02 */ /* 0x000fe20008000f00 */
[----:B------:R-:W-:Y:S01]  /*7090*/  UMOV UR10, UR50 ;  /* 0x00000032000a7c82 */ /* 0x000fe20008000000 */
[----:B------:R-:W-:Y:S02]  /*70a0*/  UMOV UR11, UR36 ;  /* 0x00000024000b7c82 */ /* 0x000fe40008000000 */
[----:B------:R-:W-:Y:S01]  /*70b0*/  R2UR UR48, R96 ;  /* 0x00000000603072ca */ /* 0x000fe200000e0000 */
[----:B--2---:R-:W-:Y:S04]  /*70c0*/  UIADD3 UR4, UP0, UPT, UR6, 0x680, URZ ;  /* 0x0000068006047890 */ /* 0x004fe8000ff1e0ff */
[----:B------:R-:W-:Y:S09]  /*70d0*/  UIADD3.X UR5, UPT, UPT, URZ, UR7, URZ, UP0, !UPT ;  /* 0x00000007ff057290 */ /* 0x000ff200087fe4ff */
[----:B------:R2:W-:Y:S01]  /*70e0*/  UTMASTG.3D [UR48], [UR4] ;  /* 0x00000030040073b5 */ /* 0x0005e20008010000 */
[----:B------:R2:W-:Y:S01]  /*70f0*/  UTMASTG.3D [UR8], [UR4] ;  /* 0x00000008040073b5 */ /* 0x0005e20008010000 */
[----:B------:R0:W-:Y:S01]  /*7100*/  UTMACMDFLUSH ;  /* 0x00000000000079b7 */ /* 0x0001e20000000000 */
[----:B--2---:R-:W-:Y:S04]  /*7110*/  DEPBAR.LE SB0, 0x1 ;  /* 0x000080400000791a */ /* 0x004fe80000000000 */
.L_x_114:
[----:B------:R-:W-:Y:S05]  /*7120*/  BSYNC.RECONVERGENT B0 ;  /* 0x0000000000007941 */ /* 0x000fea0003800200 */
.L_x_113:
[----:B------:R-:W-:Y:S06]  /*7130*/  BAR.SYNC.DEFER_BLOCKING 0x1, 0x80 ;  /* 0x0042000000007b1d */ /* 0x000fec0000010000 */
[----:B------:R-:W2:Y:S01]  /*7140*/  @P6 SYNCS.PHASECHK.TRANS64.TRYWAIT P0, [R109+URZ+0x50], R110 ;  /* 0x0000506e6d0065a7 */ /* 0x000ea200080011ff */
[----:B------:R-:W-:Y:S01]  /*7150*/  BSSY B1, `(.L_x_115) ;  /* 0x0000020000017945 */ /* 0x000fe20003800000 */
[----:B--2---:R-:W-:Y:S03]  /*7160*/  @P6 SEL R71, RZ, 0x1, !P0 ;  /* 0x00000001ff476807 */ /* 0x004fe60004000000 */
[----:B------:R-:W-:Y:S05]  /*7170*/  @!P6 BRA `(.L_x_116) ;  /* 0x000000000074e947 */ /* 0x000fea0003800000 */
[----:B------:R-:W-:Y:S01]  /*7180*/  ISETP.NE.AND P1, PT, R99, RZ, PT ;  /* 0x000000ff6300720c */ /* 0x000fe20003f25270 */
[----:B------:R-:W-:Y:S01]  /*7190*/  BSSY B0, `(.L_x_117) ;  /* 0x0000009000007945 */ /* 0x000fe20003800000 */
[----:B------:R-:W-:Y:S11]  /*71a0*/  ISETP.NE.AND P0, PT, R71, RZ, PT ;  /* 0x000000ff4700720c */ /* 0x000ff60003f05270 */
[----:B------:R-:W-:Y:S05]  /*71b0*/  @P1 IMAD R0, R93, 0x1000, R84 ;  /* 0x000010005d001824 */ /* 0x000fea00078e0254 */
[----:B------:R-:W-:Y:S05]  /*71c0*/  @P1 IADD3 R3, PT, PT, R0, UR44, RZ ;  /* 0x0000002c00031c10 */ /* 0x000fea000fffe0ff */
[----:B------:R-:W-:Y:S01]  /*71d0*/  @P1 IMAD.IADD R3, R3, 0x1, R108 ;  /* 0x0000000103031824 */ /* 0x000fe200078e026c */
[----:B------:R-:W-:Y:S06]  /*71e0*/  @P0 BRA `(.L_x_118) ;  /* 0x00000000000c0947 */ /* 0x000fec0003800000 */
[----:B------:R-:W-:Y:S04]  /*71f0*/  SHF.L.U32 R2, R92, 0x1f, RZ ;  /* 0x0000001f5c027819 */ /* 0x000fe800000006ff */
[----:B------:R-:W2:Y:S02]  /*7200*/  SYNCS.PHASECHK.TRANS64.TRYWAIT P0, [R109+URZ+0x50], R2 ;  /* 0x000050026d0075a7 */ /* 0x000ea400080011ff */
[----:B--2---:R-:W-:Y:S05]  /*7210*/  @!P0 BRA `(.L_x_119) ;  /* 0x0000001800288947 */ /* 0x004fea0003800000 */
.L_x_118:
[----:B------:R-:W-:Y:S05]  /*7220*/  BSYNC B0 ;  /* 0x0000000000007941 */ /* 0x000fea0003800000 */
.L_x_117:
[----:B------:R-:W-:Y:S01]  /*7230*/  ISETP.NE.AND P0, PT, R99, RZ, PT ;  /* 0x000000ff6300720c */ /* 0x000fe20003f05270 */
[----:B--2---:R-:W-:Y:S02]  /*7240*/  VIADD R109, R109, 0x60 ;  /* 0x000000606d6d7836 */ /* 0x004fe40000000000 */
[----:B------:R-:W-:Y:S02]  /*7250*/  IMAD.U32 R2, RZ, RZ, UR46 ;  /* 0x0000002eff027e24 */ /* 0x000fe4000f8e00ff */
[----:B------:R-:W-:Y:S03]  /*7260*/  VIADD R93, R93, 0x1 ;  /* 0x000000015d5d7836 */ /* 0x000fe60000000000 */
[----:B------:R-:W-:Y:S05]  /*7270*/  PRMT R2, R2, 0x654, R109 ;  /* 0x0000065402027816 */ /* 0x000fea000000006d */
[----:B------:R2:W3:Y:S04]  /*7280*/  @P0 LDS.128 R72, [R0+UR44+0x200] ;  /* 0x0002002c00480984 */ /* 0x0004e80008000c00 */
[----:B------:R2:W4:Y:S01]  /*7290*/  @P0 LDS.128 R76, [R3+0x200] ;  /* 0x00020000034c0984 */ /* 0x0005220000000c00 */
        /* <DEDUP_REMOVED lines=11> */
.L_x_116:
[----:B------:R-:W-:Y:S05]  /*7350*/  BSYNC B1 ;  /* 0x0000000000017941 */ /* 0x000fea0003800000 */
.L_x_115:
[----:B--2---:R-:W-:Y:S05]  /*7360*/  VIADD R0, R39, 0x20 ;  /* 0x0000002027007836 */ /* 0x004fea0000000000 */
[----:B------:R-:W-:Y:S04]  /*7370*/  SHF.R.U32.HI R0, RZ, 0x15, R0 ;  /* 0x00000015ff007819 */ /* 0x000fe80000011600 */
[----:B------:R-:W-:Y:S11]  /*7380*/  LOP3.LUT P0, RZ, R0, 0x3, R87, 0x48, !PT ;  /* 0x0000000300ff7812 */ /* 0x000ff60007804857 */
[----:B------:R-:W-:Y:S02]  /*7390*/  @!UPT UIADD3 URZ, UPT, UPT, URZ, URZ, URZ ;  /* 0x000000fffffff290 */ /* 0x000fe4000fffe0ff */
[----:B------:R-:W-:Y:S05]  /*73a0*/  @!P0 BRA `(.L_x_120) ;  /* 0x0000000000408947 */ /* 0x000fea0003800000 */
[----:B------:R-:W2:Y:S01]  /*73b0*/  LDCU.64 UR8, c[0x4][0x70] ;  /* 0x01000e00ff0877ac */ /* 0x000ea20008000a00 */
[----:B------:R-:W-:Y:S01]  /*73c0*/  MOV R3, 0x0 ;  /* 0x0000000000037802 */ /* 0x000fe20000000f00 */
[----:B------:R-:W-:Y:S02]  /*73d0*/  HFMA2 R12, -RZ, RZ, 0, 5.9604644775390625e-08 ;  /* 0x00000001ff0c7431 */ /* 0x000fe400000001ff */
[----:B------:R-:W-:Y:S02]  /*73e0*/  IMAD.MOV.U32 R8, RZ, RZ, 0x192 ;  /* 0x00000192ff087424 */ /* 0x000fe400078e00ff */
[----:B------:R-:W-:Y:S01]  /*73f0*/  IMAD.MOV.U32 R13, RZ, RZ, RZ ;  /* 0x000000ffff0d7224 */ /* 0x000fe200078e00ff */
[----:B------:R-:W5:Y:S01]  /*7400*/  LDCU.64 UR6, c[0x4][0x78] ;  /* 0x01000f00ff0677ac */ /* 0x000f620008000a00 */
[----:B------:R-:W1:Y:S01]  /*7410*/  LDC.64 R2, c[0x4][R3] ;  /* 0x0100000003027b82 */ /* 0x000e620000000a00 */
[----:B------:R-:W3:Y:S01]  /*7420*/  LDCU.64 UR4, c[0x4][0x10] ;  /* 0x01000200ff0477ac */ /* 0x000ee20008000a00 */
[----:B--2---:R-:W-:Y:S01]  /*7430*/  MOV R5, UR9 ;  /* 0x0000000900057c02 */ /* 0x004fe20008000f00 */
[----:B------:R-:W-:Y:S01]  /*7440*/  IMAD.U32 R4, RZ, RZ, UR8 ;  /* 0x00000008ff047e24 */ /* 0x000fe2000f8e00ff */
[----:B-----5:R-:W-:Y:S01]  /*7450*/  MOV R7, UR7 ;  /* 0x0000000700077c02 */ /* 0x020fe20008000f00 */
[----:B------:R-:W-:Y:S01]  /*7460*/  IMAD.U32 R6, RZ, RZ, UR6 ;  /* 0x00000006ff067e24 */ /* 0x000fe2000f8e00ff */
[----:B---3--:R-:W-:Y:S01]  /*7470*/  MOV R11, UR5 ;  /* 0x00000005000b7c02 */ /* 0x008fe20008000f00 */
[----:B------:R-:W-:Y:S02]  /*7480*/  IMAD.U32 R10, RZ, RZ, UR4 ;  /* 0x00000004ff0a7e24 */ /* 0x000fe4000f8e00ff */
[----:B------:R-:W-:Y:S07]  /*7490*/  LEPC R20, `(.L_x_120) ;  /* 0x000000001014794e */ /* 0x000fee0000000000 */
[----:B-1--4-:R-:W-:Y:S05]  /*74a0*/  CALL.ABS.NOINC R2 ;  /* 0x0000000002007343 */ /* 0x012fea0003c00000 */
.L_x_120:
[----:B------:R-:W-:Y:S01]  /*74b0*/  ISETP.NE.AND P0, PT, R97, RZ, PT ;  /* 0x000000ff6100720c */ /* 0x000fe20003f05270 */
[----:B------:R-:W-:Y:S05]  /*74c0*/  WARPSYNC.ALL ;  /* 0x0000000000007948 */ /* 0x000fea0003800000 */
[----:B------:R-:W-:Y:S01]  /*74d0*/  R2UR UR4, R39 ;  /* 0x00000000270472ca */ /* 0x000fe200000e0000 */
[----:B------:R-:W-:Y:S01]  /*74e0*/  BSSY.RECONVERGENT B0, `(.L_x_121) ;  /* 0x00000a0000007945 */ /* 0x000fe20003800200 */
[-C--:B---3--:R-:W-:Y:S02]  /*74f0*/  F2FP.F16.E4M3.UNPACK_B R42, R72.reuse ;  /* 0x00000048ff2a723e */ /* 0x088fe400020006ff */
[----:B------:R-:W-:Y:S02]  /*7500*/  F2FP.F16.E4M3.UNPACK_B R72, R72.H1 ;  /* 0x00000048ff48723e */ /* 0x000fe400030006ff */
[-C--:B------:R-:W-:Y:S01]  /*7510*/  F2FP.F16.E4M3.UNPACK_B R46, R73.reuse ;  /* 0x00000049ff2e723e */ /* 0x080fe200020006ff */
[--C-:B------:R-:W-:Y:S01]  /*7520*/  HADD2.F32 R40, -RZ, R42.reuse.H0_H0 ;  /* 0x2000002aff287230 */ /* 0x100fe20000004100 */
[----:B------:R-:W-:Y:S01]  /*7530*/  F2FP.F16.E4M3.UNPACK_B R73, R73.H1 ;  /* 0x00000049ff49723e */ /* 0x000fe200030006ff */
[----:B------:R-:W-:Y:S01]  /*7540*/  HADD2.F32 R42, -RZ, R42.H1_H1 ;  /* 0x3000002aff2a7230 */ /* 0x000fe20000004100 */
[-C--:B------:R-:W-:Y:S01]  /*7550*/  F2FP.F16.E4M3.UNPACK_B R50, R74.reuse ;  /* 0x0000004aff32723e */ /* 0x080fe200020006ff */
[----:B------:R-:W-:Y:S01]  /*7560*/  HADD2.F32 R43, -RZ, R72.H0_H0 ;  /* 0x20000048ff2b7230 */ /* 0x000fe20000004100 */
[----:B------:R-:W-:Y:S01]  /*7570*/  F2FP.F16.E4M3.UNPACK_B R74, R74.H1 ;  /* 0x0000004aff4a723e */ /* 0x000fe200030006ff */
[----:B------:R-:W2:Y:S01]  /*7580*/  LDTM.x32 R4, tmem[UR4+0x20] ;  /* 0x00002004000479ee */ /* 0x000ea200082c0000 */
[----:B------:R-:W-:Y:S01]  /*7590*/  NOP ;  /* 0x0000000000007918 */ /* 0x000fe20000000000 */
[----:B------:R-:W-:Y:S01]  /*75a0*/  IADD3 R90, PT, PT, R90, 0xc0, RZ ;  /* 0x000000c05a5a7810 */ /* 0x000fe20007ffe0ff */
[--C-:B------:R-:W-:Y:S01]  /*75b0*/  HADD2.F32 R45, -RZ, R46.reuse.H0_H0 ;  /* 0x2000002eff2d7230 */ /* 0x100fe20000004100 */
[----:B------:R-:W-:Y:S01]  /*75c0*/  F2FP.F16.E4M3.UNPACK_B R54, R75 ;  /* 0x0000004bff36723e */ /* 0x000fe200020006ff */
[----:B------:R-:W-:Y:S01]  /*75d0*/  HADD2.F32 R46, -RZ, R46.H1_H1 ;  /* 0x3000002eff2e7230 */ /* 0x000fe20000004100 */
[----:B------:R-:W-:Y:S01]  /*75e0*/  LOP3.LUT R90, R90, 0xfefffff8, RZ, 0xc0, !PT ;  /* 0xfefffff85a5a7812 */ /* 0x000fe200078ec0ff */
[--C-:B------:R-:W-:Y:S01]  /*75f0*/  HADD2.F32 R49, -RZ, R50.reuse.H0_H0 ;  /* 0x20000032ff317230 */ /* 0x100fe20000004100 */
[----:B----4-:R-:W-:Y:S01]  /*7600*/  F2FP.F16.E4M3.UNPACK_B R58, R76 ;  /* 0x0000004cff3a723e */ /* 0x010fe200020006ff */
[----:B------:R-:W-:Y:S01]  /*7610*/  HADD2.F32 R50, -RZ, R50.H1_H1 ;  /* 0x30000032ff327230 */ /* 0x000fe20000004100 */
[----:B--2---:R2:W-:Y:S01]  /*7620*/  SYNCS.ARRIVE.TRANS64.RED.A1T0 RZ, [R90+URZ], RZ ;  /* 0x000000ff5aff79a7 */ /* 0x0045e200081004ff */
[--C-:B------:R-:W-:Y:S01]  /*7630*/  HADD2.F32 R53, -RZ, R54.reuse.H0_H0 ;  /* 0x20000036ff357230 */ /* 0x100fe20000004100 */
[----:B------:R-:W-:Y:S01]  /*7640*/  F2FP.F16.E4M3.UNPACK_B R62, R77 ;  /* 0x0000004dff3e723e */ /* 0x000fe200020006ff */
[----:B------:R-:W-:Y:S01]  /*7650*/  HADD2.F32 R54, -RZ, R54.H1_H1 ;  /* 0x30000036ff367230 */ /* 0x000fe20000004100 */
[----:B------:R-:W-:Y:S01]  /*7660*/  F2FP.F16.E4M3.UNPACK_B R66, R78 ;  /* 0x0000004eff42723e */ /* 0x000fe200020006ff */
[--C-:B------:R-:W-:Y:S01]  /*7670*/  HADD2.F32 R57, -RZ, R58.reuse.H0_H0 ;  /* 0x2000003aff397230 */ /* 0x100fe20000004100 */
[----:B------:R-:W-:Y:S01]  /*7680*/  F2FP.F16.E4M3.UNPACK_B R70, R79 ;  /* 0x0000004fff46723e */ /* 0x000fe200020006ff */
[----:B------:R-:W-:Y:S01]  /*7690*/  HADD2.F32 R58, -RZ, R58.H1_H1 ;  /* 0x3000003aff3a7230 */ /* 0x000fe20000004100 */
[----:B------:R-:W-:Y:S01]  /*76a0*/  F2FP.F16.E4M3.UNPACK_B R75, R75.H1 ;  /* 0x0000004bff4b723e */ /* 0x000fe200030006ff */
[--C-:B------:R-:W-:Y:S01]  /*76b0*/  HADD2.F32 R61, -RZ, R62.reuse.H0_H0 ;  /* 0x2000003eff3d7230 */ /* 0x100fe20000004100 */
[----:B------:R-:W-:Y:S01]  /*76c0*/  F2FP.F16.E4M3.UNPACK_B R76, R76.H1 ;  /* 0x0000004cff4c723e */ /* 0x000fe200030006ff */
[----:B------:R-:W-:Y:S01]  /*76d0*/  HADD2.F32 R63, -RZ, R62.H1_H1 ;  /* 0x3000003eff3f7230 */ /* 0x000fe20000004100 */
[----:B------:R-:W-:Y:S01]  /*76e0*/  F2FP.F16.E4M3.UNPACK_B R77, R77.H1 ;  /* 0x0000004dff4d723e */ /* 0x000fe200030006ff */
[--C-:B------:R-:W-:Y:S02]  /*76f0*/  HADD2.F32 R65, -RZ, R66.reuse.H0_H0 ;  /* 0x20000042ff417230 */ /* 0x100fe40000004100 */
[C---:B------:R-:W-:Y:S01]  /*7700*/  FMUL R4, R38.reuse, R4 ;  /* 0x0000000426047220 */ /* 0x040fe20000400000 */
        /* <DEDUP_REMOVED lines=16> */
[--C-:B------:R-:W-:Y:S02]  /*7810*/  HADD2.F32 R69, -RZ, R70.reuse.H0_H0 ;  /* 0x20000046ff457230 */ /* 0x100fe40000004100 */
[C---:B------:R-:W-:Y:S01]  /*7820*/  FMUL R28, R38.reuse, R32 ;  /* 0x00000020261c7220 */ /* 0x040fe20000400000 */
[----:B------:R-:W-:Y:S02]  /*7830*/  HADD2.F32 R70, -RZ, R70.H1_H1 ;  /* 0x30000046ff467230 */ /* 0x000fe40000004100 */
[C---:B------:R-:W-:Y:S01]  /*7840*/  FMUL R29, R38.reuse, R33 ;  /* 0x00000021261d7220 */ /* 0x040fe20000400000 */
[----:B------:R-:W-:Y:S02]  /*7850*/  HADD2.F32 R44, -RZ, R72.H1_H1 ;  /* 0x30000048ff2c7230 */ /* 0x000fe40000004100 */
[C---:B------:R-:W-:Y:S01]  /*7860*/  FMUL R6, R38.reuse, R6 ;  /* 0x0000000626067220 */ /* 0x040fe20000400000 */
[C---:B------:R-:W-:Y:S01]  /*7870*/  FMUL R7, R38.reuse, R7 ;  /* 0x0000000726077220 */ /* 0x040fe20000400000 */
[--C-:B------:R-:W-:Y:S02]  /*7880*/  HADD2.F32 R47, -RZ, R73.reuse.H0_H0 ;  /* 0x20000049ff2f7230 */ /* 0x100fe40000004100 */
[C---:B------:R-:W-:Y:S01]  /*7890*/  FMUL R10, R38.reuse, R10 ;  /* 0x0000000a260a7220 */ /* 0x040fe20000400000 */
[C---:B------:R-:W-:Y:S01]  /*78a0*/  FFMA R6, R41.reuse, R43, R6 ;  /* 0x0000002b29067223 */ /* 0x040fe20000000006 */
[----:B------:R-:W-:Y:S02]  /*78b0*/  HADD2.F32 R48, -RZ, R73.H1_H1 ;  /* 0x30000049ff307230 */ /* 0x000fe40000004100 */
[C---:B------:R-:W-:Y:S01]  /*78c0*/  FFMA R7, R41.reuse, R44, R7 ;  /* 0x0000002c29077223 */ /* 0x040fe20000000007 */
[C---:B------:R-:W-:Y:S01]  /*78d0*/  FFMA R8, R41.reuse, R45, R8 ;  /* 0x0000002d29087223 */ /* 0x040fe20000000008 */
[C---:B------:R-:W-:Y:S01]  /*78e0*/  FFMA R9, R41.reuse, R46, R9 ;  /* 0x0000002e29097223 */ /* 0x040fe20000000009 */
[----:B------:R-:W-:Y:S01]  /*78f0*/  FFMA R10, R41, R47, R10 ;  /* 0x0000002f290a7223 */ /* 0x000fe2000000000a */
[C---:B------:R-:W-:Y:S01]  /*7900*/  FMUL R11, R38.reuse, R11 ;  /* 0x0000000b260b7220 */ /* 0x040fe20000400000 */
[----:B------:R-:W-:Y:S01]  /*7910*/  F2FP.F16.E4M3.UNPACK_B R78, R78.H1 ;  /* 0x0000004eff4e723e */ /* 0x000fe200030006ff */
[--C-:B------:R-:W-:Y:S01]  /*7920*/  HADD2.F32 R51, -RZ, R74.reuse.H0_H0 ;  /* 0x2000004aff337230 */ /* 0x100fe20000004100 */
[----:B-1----:R-:W-:Y:S01]  /*7930*/  F2FP.SATFINITE.E4M3.F32.PACK_AB_MERGE_C R100, R7, R6, RZ ;  /* 0x000000060764723e */ /* 0x002fe200048070ff */
[C---:B------:R-:W-:Y:S01]  /*7940*/  FFMA R11, R41.reuse, R48, R11 ;  /* 0x00000030290b7223 */ /* 0x040fe2000000000b */
[C---:B------:R-:W-:Y:S01]  /*7950*/  FFMA R12, R41.reuse, R49, R12 ;  /* 0x00000031290c7223 */ /* 0x040fe2000000000c */
[----:B------:R-:W-:Y:S01]  /*7960*/  FFMA R13, R41, R50, R13 ;  /* 0x00000032290d7223 */ /* 0x000fe2000000000d */
[----:B------:R-:W-:Y:S01]  /*7970*/  F2FP.SATFINITE.E4M3.F32.PACK_AB_MERGE_C R100, R5, R4, R100 ;  /* 0x000000040564723e */ /* 0x000fe20004807064 */
[----:B------:R-:W-:Y:S01]  /*7980*/  HADD2.F32 R52, -RZ, R74.H1_H1 ;  /* 0x3000004aff347230 */ /* 0x000fe20000004100 */
[----:B------:R-:W-:Y:S01]  /*7990*/  F2FP.SATFINITE.E4M3.F32.PACK_AB_MERGE_C R101, R11, R10, RZ ;  /* 0x0000000a0b65723e */ /* 0x000fe200048070ff */
[C---:B------:R-:W-:Y:S01]  /*79a0*/  FMUL R14, R38.reuse, R14 ;  /* 0x0000000e260e7220 */ /* 0x040fe20000400000 */
[C---:B------:R-:W-:Y:S01]  /*79b0*/  FMUL R15, R38.reuse, R15 ;  /* 0x0000000f260f7220 */ /* 0x040fe20000400000 */
[--C-:B------:R-:W-:Y:S01]  /*79c0*/  HADD2.F32 R55, -RZ, R75.reuse.H0_H0 ;  /* 0x2000004bff377230 */ /* 0x100fe20000004100 */
[----:B------:R-:W-:Y:S01]  /*79d0*/  F2FP.SATFINITE.E4M3.F32.PACK_AB_MERGE_C R101, R9, R8, R101 ;  /* 0x000000080965723e */ /* 0x000fe20004807065 */
[C---:B------:R-:W-:Y:S01]  /*79e0*/  FFMA R14, R41.reuse, R51, R14 ;  /* 0x00000033290e7223 */ /* 0x040fe2000000000e */
[C---:B------:R-:W-:Y:S01]  /*79f0*/  FFMA R15, R41.reuse, R52, R15 ;  /* 0x00000034290f7223 */ /* 0x040fe2000000000f */
[C---:B------:R-:W-:Y:S01]  /*7a00*/  FFMA R16, R41.reuse, R53, R16 ;  /* 0x0000003529107223 */ /* 0x040fe20000000010 */
[C---:B------:R-:W-:Y:S01]  /*7a10*/  FFMA R17, R41.reuse, R54, R17 ;  /* 0x0000003629117223 */ /* 0x040fe20000000011 */
        /* <DEDUP_REMOVED lines=15> */
[C---:B------:R-:W-:Y:S01]  /*7b10*/  FFMA R23, R41.reuse, R60, R23 ;  /* 0x0000003c29177223 */ /* 0x040fe20000000017 */
[C---:B------:R-:W-:Y:S01]  /*7b20*/  FMUL R27, R38.reuse, R27 ;  /* 0x0000001b261b7220 */ /* 0x040fe20000400000 */
[C---:B------:R-:W-:Y:S01]  /*7b30*/  FFMA R0, R41.reuse, R61, R0 ;  /* 0x0000003d29007223 */ /* 0x040fe20000000000 */
[----:B------:R-:W-:Y:S01]  /*7b40*/  F2FP.F16.E4M3.UNPACK_B R79, R79.H1 ;  /* 0x0000004fff4f723e */ /* 0x000fe200030006ff */
        /* <DEDUP_REMOVED lines=16> */
[----:B------:R-:W-:Y:S01]  /*7c50*/  FFMA R28, R41, R69, R28 ;  /* 0x00000045291c7223 */ /* 0x000fe2000000001c */
[----:B------:R-:W-:Y:S01]  /*7c60*/  F2FP.SATFINITE.E4M3.F32.PACK_AB_MERGE_C R103, R19, R18, RZ ;  /* 0x000000121367723e */ /* 0x000fe200048070ff */
        /* <DEDUP_REMOVED lines=14> */
[----:B--2---:R-:W-:Y:S03]  /*7d50*/  IADD3 R90, PT, PT, R36, 0x1, RZ ;  /* 0x00000001245a7810 */ /* 0x004fe60007ffe0ff */
        /* <DEDUP_REMOVED lines=10> */
[----:B------:R-:W-:Y:S02]  /*7e00*/  UIADD3 UR13, UPT, UPT, UR49, 0x20, URZ ;  /* 0x00000020310d7890 */ /* 0x000fe4000fffe0ff */
[----:B------:R-:W-:Y:S01]  /*7e10*/  UIADD3 UR12, UPT, UPT, UR44, 0x3200, URZ ;  /* 0x000032002c0c7890 */ /* 0x000fe2000fffe0ff */
[----:B------:R-:W-:Y:S01]  /*7e20*/  UMOV UR14, UR50 ;  /* 0x00000032000e7c82 */ /* 0x000fe20008000000 */
[----:B------:R-:W-:Y:S01]  /*7e30*/  UMOV UR15, UR36 ;  /* 0x00000024000f7c82 */ /* 0x000fe20008000000 */
[----:B------:R-:W-:Y:S02]  /*7e40*/  UIADD3 UR9, UPT, UPT, UR49, 0x60, URZ ;  /* 0x0000006031097890 */ /* 0x000fe4000fffe0ff */
[----:B------:R-:W-:Y:S01]  /*7e50*/  UIADD3 UR8, UPT, UPT, UR44, 0x3a00, URZ ;  /* 0x00003a002c087890 */ /* 0x000fe2000fffe0ff */
[----:B------:R-:W-:Y:S01]  /*7e60*/  UMOV UR10, UR50 ;  /* 0x00000032000a7c82 */ /* 0x000fe20008000000 */
[----:B------:R-:W-:Y:S01]  /*7e70*/  UMOV UR11, UR36 ;  /* 0x00000024000b7c82 */ /* 0x000fe20008000000 */
[----:B--2---:R-:W-:Y:S04]  /*7e80*/  UIADD3 UR4, UP0, UPT, UR6, 0x680, URZ ;  /* 0x0000068006047890 */ /* 0x004fe8000ff1e0ff */
[----:B------:R-:W-:Y:S09]  /*7e90*/  UIADD3.X UR5, UPT, UPT, URZ, UR7, URZ, UP0, !UPT ;  /* 0x00000007ff057290 */ /* 0x000ff200087fe4ff */
[----:B------:R2:W-:Y:S01]  /*7ea0*/  UTMASTG.3D [UR12], [UR4] ;  /* 0x0000000c040073b5 */ /* 0x0005e20008010000 */
[----:B------:R2:W-:Y:S01]  /*7eb0*/  UTMASTG.3D [UR8], [UR4] ;  /* 0x00000008040073b5 */ /* 0x0005e20008010000 */
[----:B------:R0:W-:Y:S01]  /*7ec0*/  UTMACMDFLUSH ;  /* 0x00000000000079b7 */ /* 0x0001e20000000000 */
[----:B--2---:R-:W-:Y:S04]  /*7ed0*/  DEPBAR.LE SB0, 0x1 ;  /* 0x000080400000791a */ /* 0x004fe80000000000 */
.L_x_122:
[----:B------:R-:W-:Y:S05]  /*7ee0*/  BSYNC.RECONVERGENT B0 ;  /* 0x0000000000007941 */ /* 0x000fea0003800200 */
.L_x_121:
[----:B------:R-:W-:Y:S01]  /*7ef0*/  R2UR UR4, R88 ;  /* 0x00000000580472ca */ /* 0x000fe200000e0000 */
[----:B------:R-:W-:Y:S01]  /*7f00*/  BAR.SYNC.DEFER_BLOCKING 0x1, 0x80 ;  /* 0x0042000000007b1d */ /* 0x000fe20000010000 */
[----:B------:R-:W-:Y:S01]  /*7f10*/  ISETP.NE.AND P0, PT, R91, 0x2, PT ;  /* 0x000000025b00780c */ /* 0x000fe20003f05270 */
[----:B------:R-:W-:Y:S01]  /*7f20*/  UISETP.NE.AND UP0, UPT, UR45, URZ, UPT ;  /* 0x000000ff2d00728c */ /* 0x000fe2000bf05270 */
[----:B------:R-:W-:Y:S01]  /*7f30*/  ISETP.NE.AND P1, PT, R90, 0x4, PT ;  /* 0x000000045a00780c */ /* 0x000fe20003f25270 */
[----:B------:R-:W-:Y:S01]  /*7f40*/  UIADD3 UR24, UPT, UPT, UR37, UR63, URZ ;  /* 0x0000003f25187290 */ /* 0x000fe2000fffe0ff */
[----:B------:R-:W-:Y:S02]  /*7f50*/  SEL R3, RZ, 0x1, P0 ;  /* 0x00000001ff037807 */ /* 0x000fe40000000000 */
[----:B------:R-:W-:Y:S02]  /*7f60*/  SEL R0, RZ, 0x1, P1 ;  /* 0x00000001ff007807 */ /* 0x000fe40000800000 */
[----:B------:R-:W-:Y:S02]  /*7f70*/  LOP3.LUT R94, R94, R3, RZ, 0x3c, !PT ;  /* 0x000000035e5e7212 */ /* 0x000fe400078e3cff */
[----:B------:R-:W-:Y:S01]  /*7f80*/  LOP3.LUT R95, R95, R0, RZ, 0x3c, !PT ;  /* 0x000000005f5f7212 */ /* 0x000fe200078e3cff */
[----:B------:R-:W-:Y:S01]  /*7f90*/  UIADD3 UR20, UPT, UPT, UR38, UR4, URZ ;  /* 0x0000000426147290 */ /* 0x000fe2000fffe0ff */
[----:B------:R-:W-:Y:S02]  /*7fa0*/  SEL R91, R91, RZ, P0 ;  /* 0x000000ff5b5b7207 */ /* 0x000fe40000000000 */
[----:B------:R-:W-:Y:S01]  /*7fb0*/  SEL R36, R90, RZ, P1 ;  /* 0x000000ff5a247207 */ /* 0x000fe20000800000 */
[----:B------:R-:W-:Y:S01]  /*7fc0*/  UMOV UR36, UR59 ;  /* 0x0000003b00247c82 */ /* 0x000fe20008000000 */
[----:B------:R-:W-:Y:S07]  /*7fd0*/  BRA.U UP0, `(.L_x_123) ;  /* 0xffffffd500787547 */ /* 0x000fee000b83ffff */
[----:B------:R-:W-:Y:S05]  /*7fe0*/  EXIT ;  /* 0x000000000000794d */ /* 0x000fea0003800000 */
.L_x_24:
[----:B--2---:R2:W3:Y:S02]  /*7ff0*/  SYNCS.PHASECHK.TRANS64.TRYWAIT P0, [R3+URZ+0xf0], R2 ;  /* 0x0000f002030075a7 */ /* 0x0044e400080011ff */
[----:B---3--:R-:W-:Y:S05]  /*8000*/  @!P0 NANOSLEEP.SYNCS 0x989680 ;  /* 0x009896800000895d */ /* 0x008fea0003900000 */
[----:B------:R-:W3:Y:S02]  /*8010*/  @!P0 SYNCS.PHASECHK.TRANS64 P0, [R3+URZ+0xf0], R2 ;  /* 0x0000f002030085a7 */ /* 0x000ee400080010ff */
[----:B---3--:R-:W-:Y:S05]  /*8020*/  @!P0 BRA `(.L_x_24) ;  /* 0xfffffffc00f08947 */ /* 0x008fea000383ffff */
[----:B------:R-:W-:Y:S05]  /*8030*/  BRA `(.L_x_124) ;  /* 0xffffff9800707947 */ /* 0x000fea000383ffff */
.L_x_27:
[----:B-1----:R-:W-:-:S07]  /*8040*/  MOV R0, UR33 ;  /* 0x0000002100007c02 */ /* 0x002fce0008000f00 */
.L_x_125:
[----:B-1----:R1:W2:Y:S02]  /*8050*/  SYNCS.PHASECHK.TRANS64.TRYWAIT P0, [R0+URZ+0x28], R3 ;  /* 0x00002803000075a7 */ /* 0x0022a400080011ff */
[----:B--2---:R-:W-:Y:S05]  /*8060*/  @!P0 NANOSLEEP.SYNCS 0x989680 ;  /* 0x009896800000895d */ /* 0x004fea0003900000 */
[----:B------:R-:W2:Y:S02]  /*8070*/  @!P0 SYNCS.PHASECHK.TRANS64 P0, [R0+URZ+0x28], R3 ;  /* 0x00002803000085a7 */ /* 0x000ea400080010ff */
[----:B--2---:R-:W-:Y:S05]  /*8080*/  @!P0 BRA `(.L_x_125) ;  /* 0xfffffffc00f08947 */ /* 0x004fea000383ffff */
[----:B------:R-:W-:Y:S05]  /*8090*/  BRA `(.L_x_26) ;  /* 0xffffff9800c87947 */ /* 0x000fea000383ffff */
.L_x_34:
[----:B-1----:R-:W-:-:S07]  /*80a0*/  MOV R0, UR17 ;  /* 0x0000001100007c02 */ /* 0x002fce0008000f00 */
.L_x_126:
[----:B-1----:R1:W2:Y:S02]  /*80b0*/  SYNCS.PHASECHK.TRANS64.TRYWAIT P0, [R0+URZ+0x28], R3 ;  /* 0x00002803000075a7 */ /* 0x0022a400080011ff */
[----:B--2---:R-:W-:Y:S05]  /*80c0*/  @!P0 NANOSLEEP.SYNCS 0x989680 ;  /* 0x009896800000895d */ /* 0x004fea0003900000 */
[----:B------:R-:W2:Y:S02]  /*80d0*/  @!P0 SYNCS.PHASECHK.TRANS64 P0, [R0+URZ+0x28], R3 ;  /* 0x00002803000085a7 */ /* 0x000ea400080010ff */
[----:B--2---:R-:W-:Y:S05]  /*80e0*/  @!P0 BRA `(.L_x_126) ;  /* 0xfffffffc00f08947 */ /* 0x004fea000383ffff */
[----:B------:R-:W-:Y:S05]  /*80f0*/  BRA `(.L_x_33) ;  /* 0xffffff9c00887947 */ /* 0x000fea000383ffff */
.L_x_39:
[----:B-1----:R1:W2:Y:S02]  /*8100*/  SYNCS.PHASECHK.TRANS64.TRYWAIT P0, [R3+URZ+0x80], R0 ;  /* 0x00008000030075a7 */ /* 0x0022a400080011ff */
[----:B--2---:R-:W-:Y:S05]  /*8110*/  @!P0 NANOSLEEP.SYNCS 0x989680 ;  /* 0x009896800000895d */ /* 0x004fea0003900000 */
[----:B------:R-:W2:Y:S02]  /*8120*/  @!P0 SYNCS.PHASECHK.TRANS64 P0, [R3+URZ+0x80], R0 ;  /* 0x00008000030085a7 */ /* 0x000ea400080010ff */
[----:B--2---:R-:W-:Y:S05]  /*8130*/  @!P0 BRA `(.L_x_39) ;  /* 0xfffffffc00f08947 */ /* 0x004fea000383ffff */
[----:B------:R-:W-:Y:S05]  /*8140*/  BRA `(.L_x_127) ;  /* 0xffffffa000307947 */ /* 0x000fea000383ffff */
.L_x_43:
[----:B-1----:R-:W-:-:S07]  /*8150*/  MOV R0, UR4 ;  /* 0x0000000400007c02 */ /* 0x002fce0008000f00 */
.L_x_128:
[----:B-1----:R1:W2:Y:S02]  /*8160*/  SYNCS.PHASECHK.TRANS64.TRYWAIT P0, [R0+URZ], R3 ;  /* 0x00000003000075a7 */ /* 0x0022a400080011ff */
[----:B--2---:R-:W-:Y:S05]  /*8170*/  @!P0 NANOSLEEP.SYNCS 0x989680 ;  /* 0x009896800000895d */ /* 0x004fea0003900000 */
[----:B------:R-:W2:Y:S02]  /*8180*/  @!P0 SYNCS.PHASECHK.TRANS64 P0, [R0+URZ], R3 ;  /* 0x00000003000085a7 */ /* 0x000ea400080010ff */
[----:B--2---:R-:W-:Y:S05]  /*8190*/  @!P0 BRA `(.L_x_128) ;  /* 0xfffffffc00f08947 */ /* 0x004fea000383ffff */
[----:B------:R-:W-:Y:S05]  /*81a0*/  BRA `(.L_x_129) ;  /* 0xffffffa400d87947 */ /* 0x000fea000383ffff */
.L_x_44:
[----:B------:R-:W-:-:S07]  /*81b0*/  MOV R0, UR5 ;  /* 0x0000000500007c02 */ /* 0x000fce0008000f00 */
.L_x_130:
[----:B-1----:R1:W2:Y:S02]  /*81c0*/  SYNCS.PHASECHK.TRANS64.TRYWAIT P0, [R0+URZ], R3 ;  /* 0x00000003000075a7 */ /* 0x0022a400080011ff */
[----:B--2---:R-:W-:Y:S05]  /*81d0*/  @!P0 NANOSLEEP.SYNCS 0x989680 ;  /* 0x009896800000895d */ /* 0x004fea0003900000 */
[----:B------:R-:W2:Y:S02]  /*81e0*/  @!P0 SYNCS.PHASECHK.TRANS64 P0, [R0+URZ], R3 ;  /* 0x00000003000085a7 */ /* 0x000ea400080010ff */
[----:B--2---:R-:W-:Y:S05]  /*81f0*/  @!P0 BRA `(.L_x_130) ;  /* 0xfffffffc00f08947 */ /* 0x004fea000383ffff */
[----:B------:R-:W-:Y:S05]  /*8200*/  BRA `(.L_x_131) ;  /* 0xffffffa400e47947 */ /* 0x000fea000383ffff */
.L_x_45:
[----:B------:R-:W-:-:S07]  /*8210*/  MOV R0, UR5 ;  /* 0x0000000500007c02 */ /* 0x000fce0008000f00 */
.L_x_132:
[----:B-1----:R1:W2:Y:S02]  /*8220*/  SYNCS.PHASECHK.TRANS64.TRYWAIT P0, [R0+URZ], R3 ;  /* 0x00000003000075a7 */ /* 0x0022a400080011ff */
[----:B--2---:R-:W-:Y:S05]  /*8230*/  @!P0 NANOSLEEP.SYNCS 0x989680 ;  /* 0x009896800000895d */ /* 0x004fea0003900000 */
[----:B------:R-:W2:Y:S02]  /*8240*/  @!P0 SYNCS.PHASECHK.TRANS64 P0, [R0+URZ], R3 ;  /* 0x00000003000085a7 */ /* 0x000ea400080010ff */
[----:B--2---:R-:W-:Y:S05]  /*8250*/  @!P0 BRA `(.L_x_132) ;  /* 0xfffffffc00f08947 */ /* 0x004fea000383ffff */
[----:B------:R-:W-:Y:S05]  /*8260*/  BRA `(.L_x_133) ;  /* 0xffffffa400f07947 */ /* 0x000fea000383ffff */
.L_x_46:
[----:B------:R-:W-:-:S07]  /*8270*/  MOV R0, UR5 ;  /* 0x0000000500007c02 */ /* 0x000fce0008000f00 */
.L_x_134:
[----:B-1----:R1:W2:Y:S02]  /*8280*/  SYNCS.PHASECHK.TRANS64.TRYWAIT P0, [R0+URZ], R3 ;  /* 0x00000003000075a7 */ /* 0x0022a400080011ff */
[----:B--2---:R-:W-:Y:S05]  /*8290*/  @!P0 NANOSLEEP.SYNCS 0x989680 ;  /* 0x009896800000895d */ /* 0x004fea0003900000 */
[----:B------:R-:W2:Y:S02]  /*82a0*/  @!P0 SYNCS.PHASECHK.TRANS64 P0, [R0+URZ], R3 ;  /* 0x00000003000085a7 */ /* 0x000ea400080010ff */
[----:B--2---:R-:W-:Y:S05]  /*82b0*/  @!P0 BRA `(.L_x_134) ;  /* 0xfffffffc00f08947 */ /* 0x004fea000383ffff */
[----:B------:R-:W-:Y:S05]  /*82c0*/  BRA `(.L_x_135) ;  /* 0xffffffa400fc7947 */ /* 0x000fea000383ffff */
.L_x_49:
[----:B-1----:R1:W2:Y:S02]  /*82d0*/  SYNCS.PHASECHK.TRANS64.TRYWAIT P0, [R2+URZ+0xe0], R5 ;  /* 0x0000e005020075a7 */ /* 0x0022a400080011ff */
[----:B--2---:R-:W-:Y:S05]  /*82e0*/  @!P0 NANOSLEEP.SYNCS 0x989680 ;  /* 0x009896800000895d */ /* 0x004fea0003900000 */
[----:B------:R-:W2:Y:S02]  /*82f0*/  @!P0 SYNCS.PHASECHK.TRANS64 P0, [R2+URZ+0xe0], R5 ;  /* 0x0000e005020085a7 */ /* 0x000ea400080010ff */
[----:B--2---:R-:W-:Y:S05]  /*8300*/  @!P0 BRA `(.L_x_49) ;  /* 0xfffffffc00f08947 */ /* 0x004fea000383ffff */
[----:B------:R-:W-:Y:S05]  /*8310*/  BRA `(.L_x_136) ;  /* 0xffffffa800587947 */ /* 0x000fea000383ffff */
.L_x_50:
[----:B------:R-:W-:-:S07]  /*8320*/  MOV R2, UR4 ;  /* 0x0000000400027c02 */ /* 0x000fce0008000f00 */
.L_x_137:
[----:B-1----:R1:W2:Y:S02]  /*8330*/  SYNCS.PHASECHK.TRANS64.TRYWAIT P0, [R2+URZ+0x90], R5 ;  /* 0x00009005020075a7 */ /* 0x0022a400080011ff */
[----:B--2---:R-:W-:Y:S05]  /*8340*/  @!P0 NANOSLEEP.SYNCS 0x989680 ;  /* 0x009896800000895d */ /* 0x004fea0003900000 */
[----:B------:R-:W2:Y:S02]  /*8350*/  @!P0 SYNCS.PHASECHK.TRANS64 P0, [R2+URZ+0x90], R5 ;  /* 0x00009005020085a7 */ /* 0x000ea400080010ff */
[----:B--2---:R-:W-:Y:S05]  /*8360*/  @!P0 BRA `(.L_x_137) ;  /* 0xfffffffc00f08947 */ /* 0x004fea000383ffff */
[----:B------:R-:W-:Y:S05]  /*8370*/  BRA `(.L_x_138) ;  /* 0xffffffa800687947 */ /* 0x000fea000383ffff */
.L_x_51:
[----:B-1----:R1:W2:Y:S02]  /*8380*/  SYNCS.PHASECHK.TRANS64.TRYWAIT P1, [R2+URZ+0x80], R5 ;  /* 0x00008005020075a7 */ /* 0x0022a400080211ff */
[----:B--2---:R-:W-:Y:S05]  /*8390*/  @!P1 NANOSLEEP.SYNCS 0x989680 ;  /* 0x009896800000995d */ /* 0x004fea0003900000 */
[----:B------:R-:W2:Y:S02]  /*83a0*/  @!P1 SYNCS.PHASECHK.TRANS64 P1, [R2+URZ+0x80], R5 ;  /* 0x00008005020095a7 */ /* 0x000ea400080210ff */
[----:B--2---:R-:W-:Y:S05]  /*83b0*/  @!P1 BRA `(.L_x_51) ;  /* 0xfffffffc00f09947 */ /* 0x004fea000383ffff */
[----:B------:R-:W-:Y:S05]  /*83c0*/  BRA `(.L_x_139) ;  /* 0xffffffa800987947 */ /* 0x000fea000383ffff */
.L_x_54:
[----:B------:R-:W-:-:S07]  /*83d0*/  MOV R0, UR4 ;  /* 0x0000000400007c02 */ /* 0x000fce0008000f00 */
.L_x_140:
[----:B-1----:R1:W2:Y:S02]  /*83e0*/  SYNCS.PHASECHK.TRANS64.TRYWAIT P0, [R0+URZ+0x90], R3 ;  /* 0x00009003000075a7 */ /* 0x0022a400080011ff */
[----:B--2---:R-:W-:Y:S05]  /*83f0*/  @!P0 NANOSLEEP.SYNCS 0x989680 ;  /* 0x009896800000895d */ /* 0x004fea0003900000 */
[----:B------:R-:W2:Y:S02]  /*8400*/  @!P0 SYNCS.PHASECHK.TRANS64 P0, [R0+URZ+0x90], R3 ;  /* 0x00009003000085a7 */ /* 0x000ea400080010ff */
[----:B--2---:R-:W-:Y:S05]  /*8410*/  @!P0 BRA `(.L_x_140) ;  /* 0xfffffffc00f08947 */ /* 0x004fea000383ffff */
[----:B------:R-:W-:Y:S05]  /*8420*/  BRA `(.L_x_53) ;  /* 0xffffffa800ec7947 */ /* 0x000fea000383ffff */
.L_x_63:
[----:B-1----:R-:W-:-:S04]  /*8430*/  MOV R0, UR5 ;  /* 0x0000000500007c02 */ /* 0x002fc80008000f00 */
[----:B------:R1:W2:Y:S03]  /*8440*/  SYNCS.PHASECHK.TRANS64.TRYWAIT P0, [R0+URZ+0x8], R7 ;  /* 0x00000807000075a7 */ /* 0x0002a600080011ff */
[----:B--2---:R-:W-:Y:S05]  /*8450*/  @!P0 NANOSLEEP.SYNCS 0x989680 ;  /* 0x009896800000895d */ /* 0x004fea0003900000 */
[----:B------:R-:W2:Y:S02]  /*8460*/  @!P0 SYNCS.PHASECHK.TRANS64 P0, [R0+URZ+0x8], R7 ;  /* 0x00000807000085a7 */ /* 0x000ea400080010ff */
[----:B--2---:R-:W-:Y:S05]  /*8470*/  @!P0 BRA `(.L_x_63) ;  /* 0xfffffffc00ec8947 */ /* 0x004fea000383ffff */
[----:B------:R-:W-:Y:S05]  /*8480*/  BRA `(.L_x_62) ;  /* 0xffffffac00a07947 */ /* 0x000fea000383ffff */
.L_x_65:
[----:B------:R-:W-:Y:S01]  /*8490*/  BSSY B0, `(.L_x_141) ;  /* 0x0000006000007945 */ /* 0x000fe20003800000 */
[----:B------:R-:W-:-:S07]  /*84a0*/  MOV R15, 0xffffffff ;  /* 0xffffffff000f7802 */ /* 0x000fce0000000f00 */
[----:B-1---5:R-:W-:Y:S05]  /*84b0*/  WARPSYNC.COLLECTIVE R15, `(.L_x_142) ;  /* 0x000000000f0c7348 */ /* 0x022fea0003c00000 */
[----:B------:R-:W-:Y:S02]  /*84c0*/  ELECT P6, UR79, PT ;  /* 0x00000000004f782f */ /* 0x000fe400038c0000 */
[----:B------:R-:W-:Y:S01]  /*84d0*/  MOV R14, UR79 ;  /* 0x0000004f000e7c02 */ /* 0x000fe20008000f00 */
[----:B-1---5:R-:W-:Y:S10]  /*84e0*/  ENDCOLLECTIVE ;  /* 0x000000000000791b */ /* 0x022ff40003800000 */
.L_x_142:
[----:B------:R-:W-:Y:S05]  /*84f0*/  BSYNC B0 ;  /* 0x0000000000007941 */ /* 0x000fea0003800000 */
.L_x_141:
[----:B------:R-:W-:Y:S05]  /*8500*/  BRA `(.L_x_143) ;  /* 0xffffffac00d07947 */ /* 0x000fea000383ffff */
.L_x_67:
[----:B-1----:R-:W-:-:S04]  /*8510*/  MOV R0, UR5 ;  /* 0x0000000500007c02 */ /* 0x002fc80008000f00 */
[----:B------:R1:W2:Y:S03]  /*8520*/  SYNCS.PHASECHK.TRANS64.TRYWAIT P0, [R0+URZ+0x8], R5 ;  /* 0x00000805000075a7 */ /* 0x0002a600080011ff */
[----:B--2---:R-:W-:Y:S05]  /*8530*/  @!P0 NANOSLEEP.SYNCS 0x989680 ;  /* 0x009896800000895d */ /* 0x004fea0003900000 */
[----:B------:R-:W2:Y:S02]  /*8540*/  @!P0 SYNCS.PHASECHK.TRANS64 P0, [R0+URZ+0x8], R5 ;  /* 0x00000805000085a7 */ /* 0x000ea400080010ff */
[----:B--2---:R-:W-:Y:S05]  /*8550*/  @!P0 BRA `(.L_x_67) ;  /* 0xfffffffc00ec8947 */ /* 0x004fea000383ffff */
[----:B------:R-:W-:Y:S05]  /*8560*/  BRA `(.L_x_66) ;  /* 0xffffffac00d47947 */ /* 0x000fea000383ffff */
.L_x_68:
[----:B-1----:R1:W2:Y:S02]  /*8570*/  SYNCS.PHASECHK.TRANS64.TRYWAIT P0, [R0+URZ+0x80], R5 ;  /* 0x00008005000075a7 */ /* 0x0022a400080011ff */
[----:B--2---:R-:W-:Y:S05]  /*8580*/  @!P0 NANOSLEEP.SYNCS 0x989680 ;  /* 0x009896800000895d */ /* 0x004fea0003900000 */
[----:B------:R-:W2:Y:S02]  /*8590*/  @!P0 SYNCS.PHASECHK.TRANS64 P0, [R0+URZ+0x80], R5 ;  /* 0x00008005000085a7 */ /* 0x000ea400080010ff */
[----:B--2---:R-:W-:Y:S05]  /*85a0*/  @!P0 BRA `(.L_x_68) ;  /* 0xfffffffc00f08947 */ /* 0x004fea000383ffff */
[----:B------:R-:W-:Y:S05]  /*85b0*/  BRA `(.L_x_144) ;  /* 0xffffffb000c07947 */ /* 0x000fea000383ffff */
.L_x_70:
[----:B------:R-:W-:-:S07]  /*85c0*/  MOV R0, UR31 ;  /* 0x0000001f00007c02 */ /* 0x000fce0008000f00 */
.L_x_145:
[----:B-1----:R1:W2:Y:S02]  /*85d0*/  SYNCS.PHASECHK.TRANS64.TRYWAIT P0, [R0+URZ+0xc0], R5 ;  /* 0x0000c005000075a7 */ /* 0x0022a400080011ff */
[----:B--2---:R-:W-:Y:S05]  /*85e0*/  @!P0 NANOSLEEP.SYNCS 0x989680 ;  /* 0x009896800000895d */ /* 0x004fea0003900000 */
[----:B------:R-:W2:Y:S02]  /*85f0*/  @!P0 SYNCS.PHASECHK.TRANS64 P0, [R0+URZ+0xc0], R5 ;  /* 0x0000c005000085a7 */ /* 0x000ea400080010ff */
[----:B--2---:R-:W-:Y:S05]  /*8600*/  @!P0 BRA `(.L_x_145) ;  /* 0xfffffffc00f08947 */ /* 0x004fea000383ffff */
[----:B------:R-:W-:Y:S05]  /*8610*/  BRA `(.L_x_146) ;  /* 0xffffffb4000c7947 */ /* 0x000fea000383ffff */
.L_x_73:
[----:B------:R-:W-:Y:S07]  /*8620*/  MOV R0, UR5 ;  /* 0x0000000500007c02 */ /* 0x000fee0008000f00 */
.L_x_147:
[----:B-1----:R1:W2:Y:S02]  /*8630*/  SYNCS.PHASECHK.TRANS64.TRYWAIT P0, [R0+URZ], R5 ;  /* 0x00000005000075a7 */ /* 0x0022a400080011ff */
[----:B--2---:R-:W-:Y:S05]  /*8640*/  @!P0 NANOSLEEP.SYNCS 0x989680 ;  /* 0x009896800000895d */ /* 0x004fea0003900000 */
[----:B------:R-:W2:Y:S02]  /*8650*/  @!P0 SYNCS.PHASECHK.TRANS64 P0, [R0+URZ], R5 ;  /* 0x00000005000085a7 */ /* 0x000ea400080010ff */
[----:B--2---:R-:W-:Y:S05]  /*8660*/  @!P0 BRA `(.L_x_147) ;  /* 0xfffffffc00f08947 */ /* 0x004fea000383ffff */
[----:B------:R-:W-:Y:S05]  /*8670*/  BRA `(.L_x_72) ;  /* 0xffffffb400207947 */ /* 0x000fea000383ffff */
.L_x_77:
[----:B-1----:R-:W-:-:S07]  /*8680*/  MOV R0, UR4 ;  /* 0x0000000400007c02 */ /* 0x002fce0008000f00 */
.L_x_148:
[----:B-1----:R1:W2:Y:S02]  /*8690*/  SYNCS.PHASECHK.TRANS64.TRYWAIT P0, [R0+URZ], R3 ;  /* 0x00000003000075a7 */ /* 0x0022a400080011ff */
[----:B--2---:R-:W-:Y:S05]  /*86a0*/  @!P0 NANOSLEEP.SYNCS 0x989680 ;  /* 0x009896800000895d */ /* 0x004fea0003900000 */
[----:B------:R-:W2:Y:S02]  /*86b0*/  @!P0 SYNCS.PHASECHK.TRANS64 P0, [R0+URZ], R3 ;  /* 0x00000003000085a7 */ /* 0x000ea400080010ff */
[----:B--2---:R-:W-:Y:S05]  /*86c0*/  @!P0 BRA `(.L_x_148) ;  /* 0xfffffffc00f08947 */ /* 0x004fea000383ffff */
[----:B------:R-:W-:Y:S05]  /*86d0*/  BRA `(.L_x_149) ;  /* 0xffffffb800147947 */ /* 0x000fea000383ffff */
.L_x_78:
[----:B------:R-:W-:-:S07]  /*86e0*/  MOV R0, UR5 ;  /* 0x0000000500007c02 */ /* 0x000fce0008000f00 */
.L_x_150:
[----:B-1----:R1:W2:Y:S02]  /*86f0*/  SYNCS.PHASECHK.TRANS64.TRYWAIT P0, [R0+URZ], R3 ;  /* 0x00000003000075a7 */ /* 0x0022a400080011ff */
[----:B--2---:R-:W-:Y:S05]  /*8700*/  @!P0 NANOSLEEP.SYNCS 0x989680 ;  /* 0x009896800000895d */ /* 0x004fea0003900000 */
[----:B------:R-:W2:Y:S02]  /*8710*/  @!P0 SYNCS.PHASECHK.TRANS64 P0, [R0+URZ], R3 ;  /* 0x00000003000085a7 */ /* 0x000ea400080010ff */
[----:B--2---:R-:W-:Y:S05]  /*8720*/  @!P0 BRA `(.L_x_150) ;  /* 0xfffffffc00f08947 */ /* 0x004fea000383ffff */
[----:B------:R-:W-:Y:S05]  /*8730*/  BRA `(.L_x_151) ;  /* 0xffffffb800207947 */ /* 0x000fea000383ffff */
.L_x_79:
[----:B------:R-:W-:-:S07]  /*8740*/  MOV R0, UR5 ;  /* 0x0000000500007c02 */ /* 0x000fce0008000f00 */
.L_x_152:
[----:B-1----:R1:W2:Y:S02]  /*8750*/  SYNCS.PHASECHK.TRANS64.TRYWAIT P0, [R0+URZ], R3 ;  /* 0x00000003000075a7 */ /* 0x0022a400080011ff */
[----:B--2---:R-:W-:Y:S05]  /*8760*/  @!P0 NANOSLEEP.SYNCS 0x989680 ;  /* 0x009896800000895d */ /* 0x004fea0003900000 */
[----:B------:R-:W2:Y:S02]  /*8770*/  @!P0 SYNCS.PHASECHK.TRANS64 P0, [R0+URZ], R3 ;  /* 0x00000003000085a7 */ /* 0x000ea400080010ff */
[----:B--2---:R-:W-:Y:S05]  /*8780*/  @!P0 BRA `(.L_x_152) ;  /* 0xfffffffc00f08947 */ /* 0x004fea000383ffff */
[----:B------:R-:W-:Y:S05]  /*8790*/  BRA `(.L_x_153) ;  /* 0xffffffb8002c7947 */ /* 0x000fea000383ffff */
.L_x_82:
[----:B------:R-:W-:-:S07]  /*87a0*/  MOV R0, UR26 ;  /* 0x0000001a00007c02 */ /* 0x000fce0008000f00 */
.L_x_154:
[----:B-1----:R1:W2:Y:S02]  /*87b0*/  SYNCS.PHASECHK.TRANS64.TRYWAIT P1, [R0+URZ+0x100], R3 ;  /* 0x00010003000075a7 */ /* 0x0022a400080211ff */
[----:B--2---:R-:W-:Y:S05]  /*87c0*/  @!P1 NANOSLEEP.SYNCS 0x989680 ;  /* 0x009896800000995d */ /* 0x004fea0003900000 */
[----:B------:R-:W2:Y:S02]  /*87d0*/  @!P1 SYNCS.PHASECHK.TRANS64 P1, [R0+URZ+0x100], R3 ;  /* 0x00010003000095a7 */ /* 0x000ea400080210ff */
[----:B--2---:R-:W-:Y:S05]  /*87e0*/  @!P1 BRA `(.L_x_154) ;  /* 0xfffffffc00f09947 */ /* 0x004fea000383ffff */
[----:B------:R-:W-:Y:S05]  /*87f0*/  BRA `(.L_x_155) ;  /* 0xffffffb800787947 */ /* 0x000fea000383ffff */
.L_x_87:
[----:B--2---:R2:W3:Y:S02]  /*8800*/  SYNCS.PHASECHK.TRANS64.TRYWAIT P0, [R12+URZ+0x80], R9 ;  /* 0x000080090c0075a7 */ /* 0x0044e400080011ff */
[----:B---3--:R-:W-:Y:S05]  /*8810*/  @!P0 NANOSLEEP.SYNCS 0x989680 ;  /* 0x009896800000895d */ /* 0x008fea0003900000 */
[----:B------:R-:W3:Y:S02]  /*8820*/  @!P0 SYNCS.PHASECHK.TRANS64 P0, [R12+URZ+0x80], R9 ;  /* 0x000080090c0085a7 */ /* 0x000ee400080010ff */
[----:B---3--:R-:W-:Y:S05]  /*8830*/  @!P0 BRA `(.L_x_87) ;  /* 0xfffffffc00f08947 */ /* 0x008fea000383ffff */
[----:B------:R-:W-:Y:S05]  /*8840*/  BRA `(.L_x_156) ;  /* 0xffffffbc00987947 */ /* 0x000fea000383ffff */
.L_x_90:
[----:B------:R-:W-:Y:S07]  /*8850*/  MOV R0, UR21 ;  /* 0x0000001500007c02 */ /* 0x000fee0008000f00 */
.L_x_157:
[----:B--2---:R2:W3:Y:S02]  /*8860*/  SYNCS.PHASECHK.TRANS64.TRYWAIT P2, [R0+URZ+0x78], R11 ;  /* 0x0000780b000075a7 */ /* 0x0044e400080411ff */
[----:B---3--:R-:W-:Y:S05]  /*8870*/  @!P2 NANOSLEEP.SYNCS 0x989680 ;  /* 0x009896800000a95d */ /* 0x008fea0003900000 */
[----:B------:R-:W3:Y:S02]  /*8880*/  @!P2 SYNCS.PHASECHK.TRANS64 P2, [R0+URZ+0x78], R11 ;  /* 0x0000780b0000a5a7 */ /* 0x000ee400080410ff */
[----:B---3--:R-:W-:Y:S05]  /*8890*/  @!P2 BRA `(.L_x_157) ;  /* 0xfffffffc00f0a947 */ /* 0x008fea000383ffff */
[----:B------:R-:W-:Y:S05]  /*88a0*/  BRA `(.L_x_89) ;  /* 0xffffffc400007947 */ /* 0x000fea000383ffff */
.L_x_93:
[----:B--2---:R-:W-:Y:S07]  /*88b0*/  MOV R0, UR21 ;  /* 0x0000001500007c02 */ /* 0x004fee0008000f00 */
.L_x_158:
[----:B--2---:R2:W3:Y:S02]  /*88c0*/  SYNCS.PHASECHK.TRANS64.TRYWAIT P0, [R0+URZ+0x60], R9 ;  /* 0x00006009000075a7 */ /* 0x0044e400080011ff */
[----:B---3--:R-:W-:Y:S05]  /*88d0*/  @!P0 NANOSLEEP.SYNCS 0x989680 ;  /* 0x009896800000895d */ /* 0x008fea0003900000 */
[----:B------:R-:W3:Y:S02]  /*88e0*/  @!P0 SYNCS.PHASECHK.TRANS64 P0, [R0+URZ+0x60], R9 ;  /* 0x00006009000085a7 */ /* 0x000ee400080010ff */
[----:B---3--:R-:W-:Y:S05]  /*88f0*/  @!P0 BRA `(.L_x_158) ;  /* 0xfffffffc00f08947 */ /* 0x008fea000383ffff */
[----:B------:R-:W-:Y:S05]  /*8900*/  BRA `(.L_x_159) ;  /* 0xffffffc4005c7947 */ /* 0x000fea000383ffff */
.L_x_94:
[----:B------:R-:W-:Y:S07]  /*8910*/  MOV R0, UR21 ;  /* 0x0000001500007c02 */ /* 0x000fee0008000f00 */
.L_x_160:
[----:B--2---:R2:W3:Y:S02]  /*8920*/  SYNCS.PHASECHK.TRANS64.TRYWAIT P0, [R0+URZ+0x68], R9 ;  /* 0x00006809000075a7 */ /* 0x0044e400080011ff */
[----:B---3--:R-:W-:Y:S05]  /*8930*/  @!P0 NANOSLEEP.SYNCS 0x989680 ;  /* 0x009896800000895d */ /* 0x008fea0003900000 */
[----:B------:R-:W3:Y:S02]  /*8940*/  @!P0 SYNCS.PHASECHK.TRANS64 P0, [R0+URZ+0x68], R9 ;  /* 0x00006809000085a7 */ /* 0x000ee400080010ff */
[----:B---3--:R-:W-:Y:S05]  /*8950*/  @!P0 BRA `(.L_x_160) ;  /* 0xfffffffc00f08947 */ /* 0x008fea000383ffff */
[----:B------:R-:W-:Y:S05]  /*8960*/  BRA `(.L_x_161) ;  /* 0xffffffc400b47947 */ /* 0x000fea000383ffff */
.L_x_96:
[----:B------:R-:W-:-:S07]  /*8970*/  MOV R0, UR21 ;  /* 0x0000001500007c02 */ /* 0x000fce0008000f00 */
.L_x_162:
[----:B--2---:R2:W4:Y:S02]  /*8980*/  SYNCS.PHASECHK.TRANS64.TRYWAIT P0, [R0+URZ+0x60], R3 ;  /* 0x00006003000075a7 */ /* 0x00452400080011ff */
[----:B----4-:R-:W-:Y:S05]  /*8990*/  @!P0 NANOSLEEP.SYNCS 0x989680 ;  /* 0x009896800000895d */ /* 0x010fea0003900000 */
[----:B------:R-:W4:Y:S02]  /*89a0*/  @!P0 SYNCS.PHASECHK.TRANS64 P0, [R0+URZ+0x60], R3 ;  /* 0x00006003000085a7 */ /* 0x000f2400080010ff */
[----:B----4-:R-:W-:Y:S05]  /*89b0*/  @!P0 BRA `(.L_x_162) ;  /* 0xfffffffc00f08947 */ /* 0x010fea000383ffff */
[----:B------:R-:W-:Y:S05]  /*89c0*/  BRA `(.L_x_163) ;  /* 0xffffffc800407947 */ /* 0x000fea000383ffff */
.L_x_98:
[----:B-1----:R1:W2:Y:S02]  /*89d0*/  SYNCS.PHASECHK.TRANS64.TRYWAIT P0, [R3+URZ+0x80], R0 ;  /* 0x00008000030075a7 */ /* 0x0022a400080011ff */
[----:B--2---:R-:W-:Y:S05]  /*89e0*/  @!P0 NANOSLEEP.SYNCS 0x989680 ;  /* 0x009896800000895d */ /* 0x004fea0003900000 */
[----:B------:R-:W2:Y:S02]  /*89f0*/  @!P0 SYNCS.PHASECHK.TRANS64 P0, [R3+URZ+0x80], R0 ;  /* 0x00008000030085a7 */ /* 0x000ea400080010ff */
[----:B--2---:R-:W-:Y:S05]  /*8a00*/  @!P0 BRA `(.L_x_98) ;  /* 0xfffffffc00f08947 */ /* 0x004fea000383ffff */
[----:B------:R-:W-:Y:S05]  /*8a10*/  BRA `(.L_x_164) ;  /* 0xffffffc800fc7947 */ /* 0x000fea000383ffff */
.L_x_109:
[----:B-1----:R1:W2:Y:S02]  /*8a20*/  SYNCS.PHASECHK.TRANS64.TRYWAIT P1, [R3+URZ+0x50], R0 ;  /* 0x00005000030075a7 */ /* 0x0022a400080211ff */
[----:B--2---:R-:W-:Y:S05]  /*8a30*/  @!P1 NANOSLEEP.SYNCS 0x989680 ;  /* 0x009896800000995d */ /* 0x004fea0003900000 */
[----:B------:R-:W2:Y:S02]  /*8a40*/  @!P1 SYNCS.PHASECHK.TRANS64 P1, [R3+URZ+0x50], R0 ;  /* 0x00005000030095a7 */ /* 0x000ea400080210ff */
[----:B--2---:R-:W-:Y:S05]  /*8a50*/  @!P1 BRA `(.L_x_109) ;  /* 0xfffffffc00f09947 */ /* 0x004fea000383ffff */
[----:B------:R-:W-:Y:S05]  /*8a60*/  BRA `(.L_x_108) ;  /* 0xffffffd800687947 */ /* 0x000fea000383ffff */
.L_x_111:
[----:B-1----:R1:W4:Y:S02]  /*8a70*/  SYNCS.PHASECHK.TRANS64.TRYWAIT P0, [R90+URZ+0xa0], R5 ;  /* 0x0000a0055a0075a7 */ /* 0x00232400080011ff */
[----:B----4-:R-:W-:Y:S05]  /*8a80*/  @!P0 NANOSLEEP.SYNCS 0x989680 ;  /* 0x009896800000895d */ /* 0x010fea0003900000 */
[----:B------:R-:W4:Y:S02]  /*8a90*/  @!P0 SYNCS.PHASECHK.TRANS64 P0, [R90+URZ+0xa0], R5 ;  /* 0x0000a0055a0085a7 */ /* 0x000f2400080010ff */
[----:B----4-:R-:W-:Y:S05]  /*8aa0*/  @!P0 BRA `(.L_x_111) ;  /* 0xfffffffc00f08947 */ /* 0x010fea000383ffff */
[----:B------:R-:W-:Y:S05]  /*8ab0*/  BRA `(.L_x_110) ;  /* 0xffffffd800bc7947 */ /* 0x000fea000383ffff */
.L_x_119:
[----:B--2---:R2:W3:Y:S02]  /*8ac0*/  SYNCS.PHASECHK.TRANS64.TRYWAIT P0, [R109+URZ+0x50], R2 ;  /* 0x000050026d0075a7 */ /* 0x0044e400080011ff */
[----:B---3--:R-:W-:Y:S05]  /*8ad0*/  @!P0 NANOSLEEP.SYNCS 0x989680 ;  /* 0x009896800000895d */ /* 0x008fea0003900000 */
[----:B------:R-:W3:Y:S02]  /*8ae0*/  @!P0 SYNCS.PHASECHK.TRANS64 P0, [R109+URZ+0x50], R2 ;  /* 0x000050026d0085a7 */ /* 0x000ee400080010ff */
[----:B---3--:R-:W-:Y:S05]  /*8af0*/  @!P0 BRA `(.L_x_119) ;  /* 0xfffffffc00f08947 */ /* 0x008fea000383ffff */
[----:B------:R-:W-:Y:S05]  /*8b00*/  BRA `(.L_x_118) ;  /* 0xffffffe400c47947 */ /* 0x000fea000383ffff */
        .weak           $__internal_0_$__cuda_sm10x_tcgen05_guardrail_trap_col_being_dealloced_not_returned_by_alloc
        .type           $__internal_0_$__cuda_sm10x_tcgen05_guardrail_trap_col_being_dealloced_not_returned_by_alloc,@function
        .size           $__internal_0_$__cuda_sm10x_tcgen05_guardrail_trap_col_being_dealloced_not_returned_by_alloc,($__internal_1_$__cuda_sm10x_tcgen05_guardrail_trap_phase_invalid_during_alloc - $__internal_0_$__cuda_sm10x_tcgen05_guardrail_trap_col_being_dealloced_not_returned_by_alloc)
$__internal_0_$__cuda_sm10x_tcgen05_guardrail_trap_col_being_dealloced_not_returned_by_alloc:
[----:B------:R-:W-:Y:S05]  /*8b10*/  BPT.TRAP 0x1 ;  /* 0x000000040000795c */ /* 0x000fea0000300000 */
[----:B------:R-:W-:-:S04]  /*8b20*/  HFMA2 R3, -RZ, RZ, 0, 0 ;  /* 0x00000000ff037431 */ /* 0x000fc800000001ff */
[----:B------:R-:W-:Y:S05]  /*8b30*/  RET.REL.NODEC R2 `(_ZN7cutlass13device_kernelINS_4gemm6kernel13GemmUniversalIN4cute5tupleIJiiiiEEENS1_10collective13CollectiveMmaINS1_35MainloopSm100TmaUmmaWarpSpecializedILi5ELi2ELi4ENS5_IJNS4_1CILi2EEESB_NSA_ILi1EEEEEEEENS5_IJNSA_ILi128EEESF_SF_EEENS_12float_e4m3_tENS5_IJlSC_lEEESH_SI_NS4_8TiledMMAINS4_8MMA_AtomIJNS4_10MMA_TraitsINS4_25SM100_MMA_F8F6F4_2x1SM_SSEJSH_SH_fSF_SF_NS4_17integral_constantINS4_4UMMA5MajorELSP_0EEESQ_NSN_INSO_7ScaleInELSR_0EEESS_EEEEEENS4_6LayoutINS5_IJSC_SC_SC_EEENS5_IJNSA_ILi0EEESX_SX_EEEEENS5_IJNS4_10UnderscoreES10_S10_EEEEENS4_28SM100_TMA_2SM_LOAD_MULTICASTENS4_14ComposedLayoutINS4_7SwizzleILi3ELi4ELi3EEENS4_18smem_ptr_flag_bitsILi8EEENSV_INS5_IJNSA_ILi8EEESF_EEENS5_IJSF_SC_EEEEEEEvNS4_8identityENS4_18SM100_TMA_2SM_LOADES1D_vS1E_EENS_8epilogue10collective18CollectiveEpilogueINS1H_23Sm100TmaWarpSpecializedILi2ELi2ELi32ELb0ELb0EEEJNS5_IJNSA_ILi64EEESF_SF_EEENS5_IJNSV_IS1M_SC_EENSV_INS5_IJNSA_ILi32EEESB_EEENS5_IJSC_S1M_EEEEEEEESH_SI_SH_SI_NS1H_6fusion15FusionCallbacksIS1L_NS1U_17LinearCombinationISH_fSH_fLNS_15FloatRoundStyleE2EEES1N_S1T_JEEENS4_5SM1004TMEM4LOAD26SM100_TMEM_LOAD_32dp32b32xENS4_13SM90_TMA_LOADENS14_INS15_ILi1ELi4ELi3EEES18_NSV_INS5_IJS19_S1P_EEENS5_IJS1P_SC_EEEEEEENS4_39AutoVectorizingCopyWithAssumedAlignmentILi128EEENS4_14SM90_TMA_STOREES29_S2B_S2B_EEEvvEEEEvNT_6ParamsE) ;  /* 0xffffff7402307950 */ /* 0x000fea0003c3ffff */
        .weak           $__internal_1_$__cuda_sm10x_tcgen05_guardrail_trap_phase_invalid_during_alloc
        .type           $__internal_1_$__cuda_sm10x_tcgen05_guardrail_trap_phase_invalid_during_alloc,@function
        .size           $__internal_1_$__cuda_sm10x_tcgen05_guardrail_trap_phase_invalid_during_alloc,($__internal_2_$__cuda_sm10x_tcgen05_guardrail_trap_unallocated_columns_being_dealloced - $__internal_1_$__cuda_sm10x_tcgen05_guardrail_trap_phase_invalid_during_alloc)
$__internal_1_$__cuda_sm10x_tcgen05_guardrail_trap_phase_invalid_during_alloc:
[----:B------:R-:W-:Y:S05]  /*8b40*/  BPT.TRAP 0x1 ;  /* 0x000000040000795c */ /* 0x000fea0000300000 */
[----:B------:R-:W-:-:S04]  /*8b50*/  MOV R5, 0x0 ;  /* 0x0000000000057802 */ /* 0x000fc80000000f00 */
[----:B------:R-:W-:Y:S05]  /*8b60*/  RET.REL.NODEC R4 `(_ZN7cutlass13device_kernelINS_4gemm6kernel13GemmUniversalIN4cute5tupleIJiiiiEEENS1_10collective13CollectiveMmaINS1_35MainloopSm100TmaUmmaWarpSpecializedILi5ELi2ELi4ENS5_IJNS4_1CILi2EEESB_NSA_ILi1EEEEEEEENS5_IJNSA_ILi128EEESF_SF_EEENS_12float_e4m3_tENS5_IJlSC_lEEESH_SI_NS4_8TiledMMAINS4_8MMA_AtomIJNS4_10MMA_TraitsINS4_25SM100_MMA_F8F6F4_2x1SM_SSEJSH_SH_fSF_SF_NS4_17integral_constantINS4_4UMMA5MajorELSP_0EEESQ_NSN_INSO_7ScaleInELSR_0EEESS_EEEEEENS4_6LayoutINS5_IJSC_SC_SC_EEENS5_IJNSA_ILi0EEESX_SX_EEEEENS5_IJNS4_10UnderscoreES10_S10_EEEEENS4_28SM100_TMA_2SM_LOAD_MULTICASTENS4_14ComposedLayoutINS4_7SwizzleILi3ELi4ELi3EEENS4_18smem_ptr_flag_bitsILi8EEENSV_INS5_IJNSA_ILi8EEESF_EEENS5_IJSF_SC_EEEEEEEvNS4_8identityENS4_18SM100_TMA_2SM_LOADES1D_vS1E_EENS_8epilogue10collective18CollectiveEpilogueINS1H_23Sm100TmaWarpSpecializedILi2ELi2ELi32ELb0ELb0EEEJNS5_IJNSA_ILi64EEESF_SF_EEENS5_IJNSV_IS1M_SC_EENSV_INS5_IJNSA_ILi32EEESB_EEENS5_IJSC_S1M_EEEEEEEESH_SI_SH_SI_NS1H_6fusion15FusionCallbacksIS1L_NS1U_17LinearCombinationISH_fSH_fLNS_15FloatRoundStyleE2EEES1N_S1T_JEEENS4_5SM1004TMEM4LOAD26SM100_TMEM_LOAD_32dp32b32xENS4_13SM90_TMA_LOADENS14_INS15_ILi1ELi4ELi3EEES18_NSV_INS5_IJS19_S1P_EEENS5_IJS1P_SC_EEEEEEENS4_39AutoVectorizingCopyWithAssumedAlignmentILi128EEENS4_14SM90_TMA_STOREES29_S2B_S2B_EEEvvEEEEvNT_6ParamsE) ;  /* 0xffffff7404247950 */ /* 0x000fea0003c3ffff */
        .weak           $__internal_2_$__cuda_sm10x_tcgen05_guardrail_trap_unallocated_columns_being_dealloced
        .type           $__internal_2_$__cuda_sm10x_tcgen05_guardrail_trap_unallocated_columns_being_dealloced,@function
        .size           $__internal_2_$__cuda_sm10x_tcgen05_guardrail_trap_unallocated_columns_being_dealloced,(.L_x_166 - $__internal_2_$__cuda_sm10x_tcgen05_guardrail_trap_unallocated_columns_being_dealloced)
$__internal_2_$__cuda_sm10x_tcgen05_guardrail_trap_unallocated_columns_being_dealloced:
[----:B------:R-:W-:Y:S05]  /*8b70*/  BPT.TRAP 0x1 ;  /* 0x000000040000795c */ /* 0x000fea0000300000 */
[----:B------:R-:W-:-:S04]  /*8b80*/  HFMA2 R3, -RZ, RZ, 0, 0 ;  /* 0x00000000ff037431 */ /* 0x000fc800000001ff */
[----:B------:R-:W-:Y:S05]  /*8b90*/  RET.REL.NODEC R2 `(_ZN7cutlass13device_kernelINS_4gemm6kernel13GemmUniversalIN4cute5tupleIJiiiiEEENS1_10collective13CollectiveMmaINS1_35MainloopSm100TmaUmmaWarpSpecializedILi5ELi2ELi4ENS5_IJNS4_1CILi2EEESB_NSA_ILi1EEEEEEEENS5_IJNSA_ILi128EEESF_SF_EEENS_12float_e4m3_tENS5_IJlSC_lEEESH_SI_NS4_8TiledMMAINS4_8MMA_AtomIJNS4_10MMA_TraitsINS4_25SM100_MMA_F8F6F4_2x1SM_SSEJSH_SH_fSF_SF_NS4_17integral_constantINS4_4UMMA5MajorELSP_0EEESQ_NSN_INSO_7ScaleInELSR_0EEESS_EEEEEENS4_6LayoutINS5_IJSC_SC_SC_EEENS5_IJNSA_ILi0EEESX_SX_EEEEENS5_IJNS4_10UnderscoreES10_S10_EEEEENS4_28SM100_TMA_2SM_LOAD_MULTICASTENS4_14ComposedLayoutINS4_7SwizzleILi3ELi4ELi3EEENS4_18smem_ptr_flag_bitsILi8EEENSV_INS5_IJNSA_ILi8EEESF_EEENS5_IJSF_SC_EEEEEEEvNS4_8identityENS4_18SM100_TMA_2SM_LOADES1D_vS1E_EENS_8epilogue10collective18CollectiveEpilogueINS1H_23Sm100TmaWarpSpecializedILi2ELi2ELi32ELb0ELb0EEEJNS5_IJNSA_ILi64EEESF_SF_EEENS5_IJNSV_IS1M_SC_EENSV_INS5_IJNSA_ILi32EEESB_EEENS5_IJSC_S1M_EEEEEEEESH_SI_SH_SI_NS1H_6fusion15FusionCallbacksIS1L_NS1U_17LinearCombinationISH_fSH_fLNS_15FloatRoundStyleE2EEES1N_S1T_JEEENS4_5SM1004TMEM4LOAD26SM100_TMEM_LOAD_32dp32b32xENS4_13SM90_TMA_LOADENS14_INS15_ILi1ELi4ELi3EEES18_NSV_INS5_IJS19_S1P_EEENS5_IJS1P_SC_EEEEEEENS4_39AutoVectorizingCopyWithAssumedAlignmentILi128EEENS4_14SM90_TMA_STOREES29_S2B_S2B_EEEvvEEEEvNT_6ParamsE) ;  /* 0xffffff7402187950 */ /* 0x000fea0003c3ffff */
.L_x_165:
[----:B------:R-:W-:-:S00]  /*8ba0*/  BRA `(.L_x_165) ;  /* 0xfffffffc00fc7947 */ /* 0x000fc0000383ffff */
[----:B------:R-:W-:-:S00]  /*8bb0*/  NOP ;  /* 0x0000000000007918 */ /* 0x000fc00000000000 */
        /* <DEDUP_REMOVED lines=12> */
.L_x_166:


//--------------------- .nv.global.init           --------------------------
	.section	.nv.global.init,"aw",@progbits
.nv.global.init:
	.type		$str$27,@object
	.size		$str$27,($str$28 - $str$27)
$str$27:
        /*0000*/ 	.byte	0x28, 0x61, 0x64, 0x64, 0x72, 0x65, 0x73, 0x73, 0x20, 0x26, 0x20, 0x6d, 0x61, 0x73, 0x6b, 0x29
        /*0010*/ 	.byte	0x20, 0x3d, 0x3d, 0x20, 0x30, 0x00
	.type		$str$28,@object
	.size		$str$28,($str$26 - $str$28)
$str$28:
        /*0016*/ 	.byte	0x2f, 0x74, 0x6d, 0x70, 0x2f, 0x63, 0x75, 0x74, 0x6c, 0x61, 0x73, 0x73, 0x5f, 0x73, 0x77, 0x65
        /*0026*/ 	.byte	0x65, 0x70, 0x5f, 0x73, 0x72, 0x63, 0x2f, 0x69, 0x6e, 0x63, 0x6c, 0x75, 0x64, 0x65, 0x2f, 0x63
        /*0036*/ 	.byte	0x75, 0x74, 0x65, 0x2f, 0x70, 0x6f, 0x69, 0x6e, 0x74, 0x65, 0x72, 0x5f, 0x66, 0x6c, 0x61, 0x67
        /*0046*/ 	.byte	0x67, 0x65, 0x64, 0x2e, 0x68, 0x70, 0x70, 0x00
	.type		$str$26,@object
	.size		$str$26,($str$25 - $str$26)
$str$26:
        /*004e*/ 	.byte	0x2f, 0x74, 0x6d, 0x70, 0x2f, 0x63, 0x75, 0x74, 0x6c, 0x61, 0x73, 0x73, 0x5f, 0x73, 0x77, 0x65
        /*005e*/ 	.byte	0x65, 0x70, 0x5f, 0x73, 0x72, 0x63, 0x2f, 0x69, 0x6e, 0x63, 0x6c, 0x75, 0x64, 0x65, 0x2f, 0x63
        /*006e*/ 	.byte	0x75, 0x74, 0x65, 0x2f, 0x61, 0x74, 0x6f, 0x6d, 0x2f, 0x63, 0x6f, 0x70, 0x79, 0x5f, 0x74, 0x72
        /*007e*/ 	.byte	0x61, 0x69, 0x74, 0x73, 0x5f, 0x73, 0x6d, 0x31, 0x30, 0x30, 0x2e, 0x68, 0x70, 0x70, 0x00
	.type		$str$25,@object
	.size		$str$25,(__unnamed_1 - $str$25)
$str$25:
        /*008d*/ 	.byte	0x28, 0x28, 0x75, 0x69, 0x6e, 0x74, 0x33, 0x32, 0x5f, 0x74, 0x28, 0x74, 0x68, 0x72, 0x65, 0x61
        /*009d*/ 	.byte	0x64, 0x49, 0x64, 0x78, 0x2e, 0x78, 0x29, 0x20, 0x2f, 0x20, 0x33, 0x32, 0x29, 0x20, 0x25, 0x20
        /*00ad*/ 	.byte	0x34, 0x29, 0x20, 0x3d, 0x3d, 0x20, 0x28, 0x28, 0x28, 0x74, 0x6d, 0x65, 0x6d, 0x5f, 0x61, 0x64
        /*00bd*/ 	.byte	0x64, 0x72, 0x20, 0x3e, 0x3e, 0x20, 0x31, 0x36, 0x29, 0x20, 0x2f, 0x20, 0x33, 0x32, 0x29, 0x20
        /*00cd*/ 	.byte	0x25, 0x20, 0x34, 0x29, 0x00
	.type		__unnamed_1,@object
	.size		__unnamed_1,(__unnamed_2 - __unnamed_1)
__unnamed_1:
        /*00d2*/ 	.byte	0x61, 0x75, 0x74, 0x6f, 0x20, 0x63, 0x75, 0x74, 0x65, 0x3a, 0x3a, 0x61, 0x73, 0x5f, 0x70, 0x6f
        /* <DEDUP_REMOVED lines=24> */
        /*0262*/ 	.byte	0x3a, 0x3a, 0x43, 0x3c, 0x34, 0x30, 0x39, 0x36, 0x3e, 0x3e, 0x3e, 0x3e, 0x5d, 0x00
	.type		__unnamed_2,@object
	.size		__unnamed_2,(.L_2 - __unnamed_2)
__unnamed_2:
        /* <DEDUP_REMOVED lines=40> */
        /*04f0*/ 	.byte	0x74, 0x65, 0x3a, 0x3a, 0x43, 0x3c, 0x30, 0x3e, 0x3e, 0x3e, 0x3e, 0x5d, 0x00
.L_2:


//--------------------- .nv.shared._ZN7cutlass13device_kernelINS_4gemm6kernel13GemmUniversalIN4cute5tupleIJiiiiEEENS1_10collective13CollectiveMmaINS1_35MainloopSm100TmaUmmaWarpSpecializedILi5ELi2ELi4ENS5_IJNS4_1CILi2EEESB_NSA_ILi1EEEEEEEENS5_IJNSA_ILi128EEESF_SF_EEENS_12float_e4m3_tENS5_IJlSC_lEEESH_SI_NS4_8TiledMMAINS4_8MMA_AtomIJNS4_10MMA_TraitsINS4_25SM100_MMA_F8F6F4_2x1SM_SSEJSH_SH_fSF_SF_NS4_17integral_constantINS4_4UMMA5MajorELSP_0EEESQ_NSN_INSO_7ScaleInELSR_0EEESS_EEEEEENS4_6LayoutINS5_IJSC_SC_SC_EEENS5_IJNSA_ILi0EEESX_SX_EEEEENS5_IJNS4_10UnderscoreES10_S10_EEEEENS4_28SM100_TMA_2SM_LOAD_MULTICASTENS4_14ComposedLayoutINS4_7SwizzleILi3ELi4ELi3EEENS4_18smem_ptr_flag_bitsILi8EEENSV_INS5_IJNSA_ILi8EEESF_EEENS5_IJSF_SC_EEEEEEEvNS4_8identityENS4_18SM100_TMA_2SM_LOADES1D_vS1E_EENS_8epilogue10collective18CollectiveEpilogueINS1H_23Sm100TmaWarpSpecializedILi2ELi2ELi32ELb0ELb0EEEJNS5_IJNSA_ILi64EEESF_SF_EEENS5_IJNSV_IS1M_SC_EENSV_INS5_IJNSA_ILi32EEESB_EEENS5_IJSC_S1M_EEEEEEEESH_SI_SH_SI_NS1H_6fusion15FusionCallbacksIS1L_NS1U_17LinearCombinationISH_fSH_fLNS_15FloatRoundStyleE2EEES1N_S1T_JEEENS4_5SM1004TMEM4LOAD26SM100_TMEM_LOAD_32dp32b32xENS4_13SM90_TMA_LOADENS14_INS15_ILi1ELi4ELi3EEES18_NSV_INS5_IJS19_S1P_EEENS5_IJS1P_SC_EEEEEEENS4_39AutoVectorizingCopyWithAssumedAlignmentILi128EEENS4_14SM90_TMA_STOREES29_S2B_S2B_EEEvvEEEEvNT_6ParamsE --------------------------
	.section	.nv.shared._ZN7cutlass13device_kernelINS_4gemm6kernel13GemmUniversalIN4cute5tupleIJiiiiEEENS1_10collective13CollectiveMmaINS1_35MainloopSm100TmaUmmaWarpSpecializedILi5ELi2ELi4ENS5_IJNS4_1CILi2EEESB_NSA_ILi1EEEEEEEENS5_IJNSA_ILi128EEESF_SF_EEENS_12float_e4m3_tENS5_IJlSC_lEEESH_SI_NS4_8TiledMMAINS4_8MMA_AtomIJNS4_10MMA_TraitsINS4_25SM100_MMA_F8F6F4_2x1SM_SSEJSH_SH_fSF_SF_NS4_17integral_constantINS4_4UMMA5MajorELSP_0EEESQ_NSN_INSO_7ScaleInELSR_0EEESS_EEEEEENS4_6LayoutINS5_IJSC_SC_SC_EEENS5_IJNSA_ILi0EEESX_SX_EEEEENS5_IJNS4_10UnderscoreES10_S10_EEEEENS4_28SM100_TMA_2SM_LOAD_MULTICASTENS4_14ComposedLayoutINS4_7SwizzleILi3ELi4ELi3EEENS4_18smem_ptr_flag_bitsILi8EEENSV_INS5_IJNSA_ILi8EEESF_EEENS5_IJSF_SC_EEEEEEEvNS4_8identityENS4_18SM100_TMA_2SM_LOADES1D_vS1E_EENS_8epilogue10collective18CollectiveEpilogueINS1H_23Sm100TmaWarpSpecializedILi2ELi2ELi32ELb0ELb0EEEJNS5_IJNSA_ILi64EEESF_SF_EEENS5_IJNSV_IS1M_SC_EENSV_INS5_IJNSA_ILi32EEESB_EEENS5_IJSC_S1M_EEEEEEEESH_SI_SH_SI_NS1H_6fusion15FusionCallbacksIS1L_NS1U_17LinearCombinationISH_fSH_fLNS_15FloatRoundStyleE2EEES1N_S1T_JEEENS4_5SM1004TMEM4LOAD26SM100_TMEM_LOAD_32dp32b32xENS4_13SM90_TMA_LOADENS14_INS15_ILi1ELi4ELi3EEES18_NSV_INS5_IJS19_S1P_EEENS5_IJS1P_SC_EEEEEEENS4_39AutoVectorizingCopyWithAssumedAlignmentILi128EEENS4_14SM90_TMA_STOREES29_S2B_S2B_EEEvvEEEEvNT_6ParamsE,"aw",@nobits
	.sectionflags	@""
	.align	16
	.zero		1024


//--------------------- .nv.shared.reserved.0     --------------------------
	.section	.nv.shared.reserved.0,"aw",@nobits
	.weak		__nv_reservedSMEM_offset_0_alias
	.size		__nv_reservedSMEM_offset_0_alias, 0, 64
	.other		__nv_reservedSMEM_offset_0_alias,@"STO_CUDA_RESERVED_SHARED STV_DEFAULT"
__nv_reservedSMEM_offset_0_alias:
	.zero		0
.nv.shared.reserved.0:
	.zero		64
	.weak		__nv_reservedSMEM_tcgen05_partition
	.type		__nv_reservedSMEM_tcgen05_partition,@object
	.size		__nv_reservedSMEM_tcgen05_partition,(.L_0 - __nv_reservedSMEM_tcgen05_partition)
__nv_reservedSMEM_tcgen05_partition:
	.zero		32
.L_0:


//--------------------- .nv.global                --------------------------
	.section	.nv.global,"aw",@nobits
.nv.global:
	.type		_ZN39_INTERNAL_bbdb6d21_4_k_cu_61a4d514_89674cute1_E,@object
	.size		_ZN39_INTERNAL_bbdb6d21_4_k_cu_61a4d514_89674cute1_E,(_ZN39_INTERNAL_bbdb6d21_4_k_cu_61a4d514_89674cuda3std3__45__cpo6cbeginE - _ZN39_INTERNAL_bbdb6d21_4_k_cu_61a4d514_89674cute1_E)
_ZN39_INTERNAL_bbdb6d21_4_k_cu_61a4d514_89674cute1_E:
	.zero		1
	.type		_ZN39_INTERNAL_bbdb6d21_4_k_cu_61a4d514_89674cuda3std3__45__cpo6cbeginE,@object
	.size		_ZN39_INTERNAL_bbdb6d21_4_k_cu_61a4d514_89674cuda3std3__45__cpo6cbeginE,(_ZN39_INTERNAL_bbdb6d21_4_k_cu_61a4d514_89674cuda3std3__48in_placeE - _ZN39_INTERNAL_bbdb6d21_4_k_cu_61a4d514_89674cuda3std3__45__cpo6cbeginE)
_ZN39_INTERNAL_bbdb6d21_4_k_cu_61a4d514_89674cuda3std3__45__cpo6cbeginE:
	.zero		1
	.type		_ZN39_INTERNAL_bbdb6d21_4_k_cu_61a4d514_89674cuda3std3__48in_placeE,@object
	.size		_ZN39_INTERNAL_bbdb6d21_4_k_cu_61a4d514_89674cuda3std3__48in_placeE,(_ZN39_INTERNAL_bbdb6d21_4_k_cu_61a4d514_89674cuda3std6ranges3__45__cpo9iter_moveE - _ZN39_INTERNAL_bbdb6d21_4_k_cu_61a4d514_89674cuda3std3__48in_placeE)
_ZN39_INTERNAL_bbdb6d21_4_k_cu_61a4d514_89674cuda3std3__48in_placeE:
	.zero		1
	.type		_ZN39_INTERNAL_bbdb6d21_4_k_cu_61a4d514_89674cuda3std6ranges3__45__cpo9iter_moveE,@object
	.size		_ZN39_INTERNAL_bbdb6d21_4_k_cu_61a4d514_89674cuda3std6ranges3__45__cpo9iter_moveE,(_ZN39_INTERNAL_bbdb6d21_4_k_cu_61a4d514_89674cuda3std3__45__cpo5beginE - _ZN39_INTERNAL_bbdb6d21_4_k_cu_61a4d514_89674cuda3std6ranges3__45__cpo9iter_moveE)
_ZN39_INTERNAL_bbdb6d21_4_k_cu_61a4d514_89674cuda3std6ranges3__45__cpo9iter_moveE:
	.zero		1
	.type		_ZN39_INTERNAL_bbdb6d21_4_k_cu_61a4d514_89674cuda3std3__45__cpo5beginE,@object
	.size		_ZN39_INTERNAL_bbdb6d21_4_k_cu_61a4d514_89674cuda3std3__45__cpo5beginE,(_ZN39_INTERNAL_bbdb6d21_4_k_cu_61a4d514_89674cuda3std3__441_GLOBAL__N__bbdb6d21_4_k_cu_61a4d514_89676ignoreE - _ZN39_INTERNAL_bbdb6d21_4_k_cu_61a4d514_89674cuda3std3__45__cpo5beginE)
_ZN39_INTERNAL_bbdb6d21_4_k_cu_61a4d514_89674cuda3std3__45__cpo5beginE:
	.zero		1
	.type		_ZN39_INTERNAL_bbdb6d21_4_k_cu_61a4d514_89674cuda3std3__441_GLOBAL__N__bbdb6d21_4_k_cu_61a4d514_89676ignoreE,@object
	.size		_ZN39_INTERNAL_bbdb6d21_4_k_cu_61a4d514_89674cuda3std3__441_GLOBAL__N__bbdb6d21_4_k_cu_61a4d514_89676ignoreE,(_ZN39_INTERNAL_bbdb6d21_4_k_cu_61a4d514_89674cute7productE - _ZN39_INTERNAL_bbdb6d21_4_k_cu_61a4d514_89674cuda3std3__441_GLOBAL__N__bbdb6d21_4_k_cu_61a4d514_89676ignoreE)
_ZN39_INTERNAL_bbdb6d21_4_k_cu_61a4d514_89674cuda3std3__441_GLOBAL__N__bbdb6d21_4_k_cu_61a4d514_89676ignoreE:
	.zero		1
	.type		_ZN39_INTERNAL_bbdb6d21_4_k_cu_61a4d514_89674cute7productE,@object
	.size		_ZN39_INTERNAL_bbdb6d21_4_k_cu_61a4d514_89674cute7productE,(_ZN39_INTERNAL_bbdb6d21_4_k_cu_61a4d514_89674cuda3std3__45__cpo3endE - _ZN39_INTERNAL_bbdb6d21_4_k_cu_61a4d514_89674cute7productE)
_ZN39_INTERNAL_bbdb6d21_4_k_cu_61a4d514_89674cute7productE:
	.zero		1
	.type		_ZN39_INTERNAL_bbdb6d21_4_k_cu_61a4d514_89674cuda3std3__45__cpo3endE,@object
	.size		_ZN39_INTERNAL_bbdb6d21_4_k_cu_61a4d514_89674cuda3std3__45__cpo3endE,(_ZN39_INTERNAL_bbdb6d21_4_k_cu_61a4d514_89674cuda3std3__419piecewise_constructE - _ZN39_INTERNAL_bbdb6d21_4_k_cu_61a4d514_89674cuda3std3__45__cpo3endE)
_ZN39_INTERNAL_bbdb6d21_4_k_cu_61a4d514_89674cuda3std3__45__cpo3endE:
	.zero		1
	.type		_ZN39_INTERNAL_bbdb6d21_4_k_cu_61a4d514_89674cuda3std3__419piecewise_constructE,@object
	.size		_ZN39_INTERNAL_bbdb6d21_4_k_cu_61a4d514_89674cuda3std3__419piecewise_constructE,(_ZN39_INTERNAL_bbdb6d21_4_k_cu_61a4d514_89674cuda3std3__45__cpo4cendE - _ZN39_INTERNAL_bbdb6d21_4_k_cu_61a4d514_89674cuda3std3__419piecewise_constructE)
_ZN39_INTERNAL_bbdb6d21_4_k_cu_61a4d514_89674cuda3std3__419piecewise_constructE:
	.zero		1
	.type		_ZN39_INTERNAL_bbdb6d21_4_k_cu_61a4d514_89674cuda3std3__45__cpo4cendE,@object
	.size		_ZN39_INTERNAL_bbdb6d21_4_k_cu_61a4d514_89674cuda3std3__45__cpo4cendE,(_ZN39_INTERNAL_bbdb6d21_4_k_cu_61a4d514_89674cuda3std6ranges3__45__cpo4swapE - _ZN39_INTERNAL_bbdb6d21_4_k_cu_61a4d514_89674cuda3std3__45__cpo4cendE)
_ZN39_INTERNAL_bbdb6d21_4_k_cu_61a4d514_89674cuda3std3__45__cpo4cendE:
	.zero		1
	.type		_ZN39_INTERNAL_bbdb6d21_4_k_cu_61a4d514_89674cuda3std6ranges3__45__cpo4swapE,@object
	.size		_ZN39_INTERNAL_bbdb6d21_4_k_cu_61a4d514_89674cuda3std6ranges3__45__cpo4swapE,(.L_10 - _ZN39_INTERNAL_bbdb6d21_4_k_cu_61a4d514_89674cuda3std6ranges3__45__cpo4swapE)
_ZN39_INTERNAL_bbdb6d21_4_k_cu_61a4d514_89674cuda3std6ranges3__45__cpo4swapE:
	.zero		1
.L_10:


//--------------------- .nv.constant0._ZN7cutlass13device_kernelINS_4gemm6kernel13GemmUniversalIN4cute5tupleIJiiiiEEENS1_10collective13CollectiveMmaINS1_35MainloopSm100TmaUmmaWarpSpecializedILi5ELi2ELi4ENS5_IJNS4_1CILi2EEESB_NSA_ILi1EEEEEEEENS5_IJNSA_ILi128EEESF_SF_EEENS_12float_e4m3_tENS5_IJlSC_lEEESH_SI_NS4_8TiledMMAINS4_8MMA_AtomIJNS4_10MMA_TraitsINS4_25SM100_MMA_F8F6F4_2x1SM_SSEJSH_SH_fSF_SF_NS4_17integral_constantINS4_4UMMA5MajorELSP_0EEESQ_NSN_INSO_7ScaleInELSR_0EEESS_EEEEEENS4_6LayoutINS5_IJSC_SC_SC_EEENS5_IJNSA_ILi0EEESX_SX_EEEEENS5_IJNS4_10UnderscoreES10_S10_EEEEENS4_28SM100_TMA_2SM_LOAD_MULTICASTENS4_14ComposedLayoutINS4_7SwizzleILi3ELi4ELi3EEENS4_18smem_ptr_flag_bitsILi8EEENSV_INS5_IJNSA_ILi8EEESF_EEENS5_IJSF_SC_EEEEEEEvNS4_8identityENS4_18SM100_TMA_2SM_LOADES1D_vS1E_EENS_8epilogue10collective18CollectiveEpilogueINS1H_23Sm100TmaWarpSpecializedILi2ELi2ELi32ELb0ELb0EEEJNS5_IJNSA_ILi64EEESF_SF_EEENS5_IJNSV_IS1M_SC_EENSV_INS5_IJNSA_ILi32EEESB_EEENS5_IJSC_S1M_EEEEEEEESH_SI_SH_SI_NS1H_6fusion15FusionCallbacksIS1L_NS1U_17LinearCombinationISH_fSH_fLNS_15FloatRoundStyleE2EEES1N_S1T_JEEENS4_5SM1004TMEM4LOAD26SM100_TMEM_LOAD_32dp32b32xENS4_13SM90_TMA_LOADENS14_INS15_ILi1ELi4ELi3EEES18_NSV_INS5_IJS19_S1P_EEENS5_IJS1P_SC_EEEEEEENS4_39AutoVectorizingCopyWithAssumedAlignmentILi128EEENS4_14SM90_TMA_STOREES29_S2B_S2B_EEEvvEEEEvNT_6ParamsE --------------------------
	.section	.nv.constant0._ZN7cutlass13device_kernelINS_4gemm6kernel13GemmUniversalIN4cute5tupleIJiiiiEEENS1_10collective13CollectiveMmaINS1_35MainloopSm100TmaUmmaWarpSpecializedILi5ELi2ELi4ENS5_IJNS4_1CILi2EEESB_NSA_ILi1EEEEEEEENS5_IJNSA_ILi128EEESF_SF_EEENS_12float_e4m3_tENS5_IJlSC_lEEESH_SI_NS4_8TiledMMAINS4_8MMA_AtomIJNS4_10MMA_TraitsINS4_25SM100_MMA_F8F6F4_2x1SM_SSEJSH_SH_fSF_SF_NS4_17integral_constantINS4_4UMMA5MajorELSP_0EEESQ_NSN_INSO_7ScaleInELSR_0EEESS_EEEEEENS4_6LayoutINS5_IJSC_SC_SC_EEENS5_IJNSA_ILi0EEESX_SX_EEEEENS5_IJNS4_10UnderscoreES10_S10_EEEEENS4_28SM100_TMA_2SM_LOAD_MULTICASTENS4_14ComposedLayoutINS4_7SwizzleILi3ELi4ELi3EEENS4_18smem_ptr_flag_bitsILi8EEENSV_INS5_IJNSA_ILi8EEESF_EEENS5_IJSF_SC_EEEEEEEvNS4_8identityENS4_18SM100_TMA_2SM_LOADES1D_vS1E_EENS_8epilogue10collective18CollectiveEpilogueINS1H_23Sm100TmaWarpSpecializedILi2ELi2ELi32ELb0ELb0EEEJNS5_IJNSA_ILi64EEESF_SF_EEENS5_IJNSV_IS1M_SC_EENSV_INS5_IJNSA_ILi32EEESB_EEENS5_IJSC_S1M_EEEEEEEESH_SI_SH_SI_NS1H_6fusion15FusionCallbacksIS1L_NS1U_17LinearCombinationISH_fSH_fLNS_15FloatRoundStyleE2EEES1N_S1T_JEEENS4_5SM1004TMEM4LOAD26SM100_TMEM_LOAD_32dp32b32xENS4_13SM90_TMA_LOADENS14_INS15_ILi1ELi4ELi3EEES18_NSV_INS5_IJS19_S1P_EEENS5_IJS1P_SC_EEEEEEENS4_39AutoVectorizingCopyWithAssumedAlignmentILi128EEENS4_14SM90_TMA_STOREES29_S2B_S2B_EEEvvEEEEvNT_6ParamsE,"a",@progbits
	.sectionflags	@""
	.align	4
.nv.constant0._ZN7cutlass13device_kernelINS_4gemm6kernel13GemmUniversalIN4cute5tupleIJiiiiEEENS1_10collective13CollectiveMmaINS1_35MainloopSm100TmaUmmaWarpSpecializedILi5ELi2ELi4ENS5_IJNS4_1CILi2EEESB_NSA_ILi1EEEEEEEENS5_IJNSA_ILi128EEESF_SF_EEENS_12float_e4m3_tENS5_IJlSC_lEEESH_SI_NS4_8TiledMMAINS4_8MMA_AtomIJNS4_10MMA_TraitsINS4_25SM100_MMA_F8F6F4_2x1SM_SSEJSH_SH_fSF_SF_NS4_17integral_constantINS4_4UMMA5MajorELSP_0EEESQ_NSN_INSO_7ScaleInELSR_0EEESS_EEEEEENS4_6LayoutINS5_IJSC_SC_SC_EEENS5_IJNSA_ILi0EEESX_SX_EEEEENS5_IJNS4_10UnderscoreES10_S10_EEEEENS4_28SM100_TMA_2SM_LOAD_MULTICASTENS4_14ComposedLayoutINS4_7SwizzleILi3ELi4ELi3EEENS4_18smem_ptr_flag_bitsILi8EEENSV_INS5_IJNSA_ILi8EEESF_EEENS5_IJSF_SC_EEEEEEEvNS4_8identityENS4_18SM100_TMA_2SM_LOADES1D_vS1E_EENS_8epilogue10collective18CollectiveEpilogueINS1H_23Sm100TmaWarpSpecializedILi2ELi2ELi32ELb0ELb0EEEJNS5_IJNSA_ILi64EEESF_SF_EEENS5_IJNSV_IS1M_SC_EENSV_INS5_IJNSA_ILi32EEESB_EEENS5_IJSC_S1M_EEEEEEEESH_SI_SH_SI_NS1H_6fusion15FusionCallbacksIS1L_NS1U_17LinearCombinationISH_fSH_fLNS_15FloatRoundStyleE2EEES1N_S1T_JEEENS4_5SM1004TMEM4LOAD26SM100_TMEM_LOAD_32dp32b32xENS4_13SM90_TMA_LOADENS14_INS15_ILi1ELi4ELi3EEES18_NSV_INS5_IJS19_S1P_EEENS5_IJS1P_SC_EEEEEEENS4_39AutoVectorizingCopyWithAssumedAlignmentILi128EEENS4_14SM90_TMA_STOREES29_S2B_S2B_EEEvvEEEEvNT_6ParamsE:
	.zero		2944


//--------------------- SYMBOLS --------------------------

	.type		.nv.reservedSmem.offset0,@object
	.size		.nv.reservedSmem.offset0,0x4
	.type		.nv.reservedSmem.cap,@object
	.size		.nv.reservedSmem.cap,0x4
	.type		__assertfail,@function
